	.target	sm_90a

	.elftype	@"ET_EXEC"


//--------------------- .note.nv.tkinfo           --------------------------
	.section	.note.nv.tkinfo,"",@"SHT_NOTE"
	.sectionflags	@"SHF_NOTE_NV_TKINFO"
	.tkinfo
        /*0018*/ 	.word	0x00000002
        /*0030*/ 	.string	""
        /*0030*/ 	.string	"ptxas"
        /*0030*/ 	.string	"Cuda compilation tools, release 13.0, V13.0.88"
        /*0030*/ 	.string	"Build cuda_13.0.r13.0/compiler.36424714_0"
        /*0030*/ 	.string	"-arch sm_90a -m 64 "



//--------------------- .note.nv.cuinfo           --------------------------
	.section	.note.nv.cuinfo,"",@"SHT_NOTE"
	.sectionflags	@"SHF_NOTE_NV_CUINFO"
        /*0018*/ 	.short	0x0002
        /*001a*/ 	.short	0x005a
        /*001c*/ 	.short	0x0082
	.zero		2


//--------------------- .nv.info                  --------------------------
	.section	.nv.info,"",@"SHT_CUDA_INFO"
	.align	4


	//----- nvinfo : EIATTR_REGCOUNT
	.align		4
        /*0000*/ 	.byte	0x04, 0x2f
        /*0002*/ 	.short	(.L_15 - .L_14)
	.align		4
.L_14:
        /*0004*/ 	.word	index@(_ZN7cutlass13device_kernelINS_4gemm6kernel13GemmUniversalIN4cute5tupleIJiiiiEEENS1_10collective13CollectiveMmaINS1_34MainloopSm90TmaGmmaWarpSpecializedILi4ENS5_IJNS4_1CILi1EEESB_SB_EEENS1_35KernelTmaWarpSpecializedCooperativeEEENS5_IJNSA_ILi256EEENSA_ILi128EEENSA_ILi32EEEEEENS_10tfloat32_tENS5_IJlSB_lEEESJ_SK_NS4_8TiledMMAINS4_8MMA_AtomIJNS4_4SM904GMMA30MMA_64x128x8_F32TF32TF32_SS_TNILNSO_7ScaleInE1ELSQ_1EEEEEENS4_6LayoutINS5_IJNSA_ILi2EEESB_SB_EEENS5_IJSB_NSA_ILi0EEESW_EEEEENS5_IJNS4_10UnderscoreESZ_SZ_EEEEENS4_13SM90_TMA_LOADENS4_14ComposedLayoutINS4_7SwizzleILi3ELi4ELi3EEENS4_18smem_ptr_flag_bitsILi32EEENST_INS5_IJNSA_ILi8EEESH_EEENS5_IJSH_SB_EEEEEEEvNS4_8identityES12_S1C_vS1D_EENS_8epilogue10collective6detail29Sm90TmaWarpSpecializedAdapterINS1G_15DefaultEpilogueISJ_SK_SK_NS1F_6thread17LinearCombinationISJ_Li1EffLNS1K_9ScaleType4KindE0ELNS_15FloatRoundStyleE2ESJ_EENS1_15EpilogueDefaultEEEEEvvEEEEvNT_6ParamsE)
        /*0008*/ 	.word	0x000000a8


	//----- nvinfo : EIATTR_FRAME_SIZE
	.align		4
.L_15:
        /*000c*/ 	.byte	0x04, 0x11
        /*000e*/ 	.short	(.L_17 - .L_16)
	.align		4
.L_16:
        /*0010*/ 	.word	index@(_ZN7cutlass13device_kernelINS_4gemm6kernel13GemmUniversalIN4cute5tupleIJiiiiEEENS1_10collective13CollectiveMmaINS1_34MainloopSm90TmaGmmaWarpSpecializedILi4ENS5_IJNS4_1CILi1EEESB_SB_EEENS1_35KernelTmaWarpSpecializedCooperativeEEENS5_IJNSA_ILi256EEENSA_ILi128EEENSA_ILi32EEEEEENS_10tfloat32_tENS5_IJlSB_lEEESJ_SK_NS4_8TiledMMAINS4_8MMA_AtomIJNS4_4SM904GMMA30MMA_64x128x8_F32TF32TF32_SS_TNILNSO_7ScaleInE1ELSQ_1EEEEEENS4_6LayoutINS5_IJNSA_ILi2EEESB_SB_EEENS5_IJSB_NSA_ILi0EEESW_EEEEENS5_IJNS4_10UnderscoreESZ_SZ_EEEEENS4_13SM90_TMA_LOADENS4_14ComposedLayoutINS4_7SwizzleILi3ELi4ELi3EEENS4_18smem_ptr_flag_bitsILi32EEENST_INS5_IJNSA_ILi8EEESH_EEENS5_IJSH_SB_EEEEEEEvNS4_8identityES12_S1C_vS1D_EENS_8epilogue10collective6detail29Sm90TmaWarpSpecializedAdapterINS1G_15DefaultEpilogueISJ_SK_SK_NS1F_6thread17LinearCombinationISJ_Li1EffLNS1K_9ScaleType4KindE0ELNS_15FloatRoundStyleE2ESJ_EENS1_15EpilogueDefaultEEEEEvvEEEEvNT_6ParamsE)
        /*0014*/ 	.word	0x00000000


	//----- nvinfo : EIATTR_MIN_STACK_SIZE
	.align		4
.L_17:
        /*0018*/ 	.byte	0x04, 0x12
        /*001a*/ 	.short	(.L_19 - .L_18)
	.align		4
.L_18:
        /*001c*/ 	.word	index@(_ZN7cutlass13device_kernelINS_4gemm6kernel13GemmUniversalIN4cute5tupleIJiiiiEEENS1_10collective13CollectiveMmaINS1_34MainloopSm90TmaGmmaWarpSpecializedILi4ENS5_IJNS4_1CILi1EEESB_SB_EEENS1_35KernelTmaWarpSpecializedCooperativeEEENS5_IJNSA_ILi256EEENSA_ILi128EEENSA_ILi32EEEEEENS_10tfloat32_tENS5_IJlSB_lEEESJ_SK_NS4_8TiledMMAINS4_8MMA_AtomIJNS4_4SM904GMMA30MMA_64x128x8_F32TF32TF32_SS_TNILNSO_7ScaleInE1ELSQ_1EEEEEENS4_6LayoutINS5_IJNSA_ILi2EEESB_SB_EEENS5_IJSB_NSA_ILi0EEESW_EEEEENS5_IJNS4_10UnderscoreESZ_SZ_EEEEENS4_13SM90_TMA_LOADENS4_14ComposedLayoutINS4_7SwizzleILi3ELi4ELi3EEENS4_18smem_ptr_flag_bitsILi32EEENST_INS5_IJNSA_ILi8EEESH_EEENS5_IJSH_SB_EEEEEEEvNS4_8identityES12_S1C_vS1D_EENS_8epilogue10collective6detail29Sm90TmaWarpSpecializedAdapterINS1G_15DefaultEpilogueISJ_SK_SK_NS1F_6thread17LinearCombinationISJ_Li1EffLNS1K_9ScaleType4KindE0ELNS_15FloatRoundStyleE2ESJ_EENS1_15EpilogueDefaultEEEEEvvEEEEvNT_6ParamsE)
        /*0020*/ 	.word	0x00000000
.L_19:


//--------------------- .nv.compat                --------------------------
	.section	.nv.compat,"",@"SHT_CUDA_COMPAT_INFO"
	.align	4
        /*0000*/ 	.byte	0x02, 0x09, 0x01, 0x00, 0x02, 0x02, 0x04, 0x00, 0x02, 0x05, 0x05, 0x00, 0x03, 0x07, 0x01, 0x01
        /*0010*/ 	.byte	0x02, 0x03, 0x01, 0x00, 0x02, 0x06, 0x01, 0x00, 0x04, 0x0b, 0x08, 0x00, 0x00, 0x00, 0x00, 0x00
        /*0020*/ 	.byte	0x00, 0x00, 0x00, 0x00


//--------------------- .nv.info._ZN7cutlass13device_kernelINS_4gemm6kernel13GemmUniversalIN4cute5tupleIJiiiiEEENS1_10collective13CollectiveMmaINS1_34MainloopSm90TmaGmmaWarpSpecializedILi4ENS5_IJNS4_1CILi1EEESB_SB_EEENS1_35KernelTmaWarpSpecializedCooperativeEEENS5_IJNSA_ILi256EEENSA_ILi128EEENSA_ILi32EEEEEENS_10tfloat32_tENS5_IJlSB_lEEESJ_SK_NS4_8TiledMMAINS4_8MMA_AtomIJNS4_4SM904GMMA30MMA_64x128x8_F32TF32TF32_SS_TNILNSO_7ScaleInE1ELSQ_1EEEEEENS4_6LayoutINS5_IJNSA_ILi2EEESB_SB_EEENS5_IJSB_NSA_ILi0EEESW_EEEEENS5_IJNS4_10UnderscoreESZ_SZ_EEEEENS4_13SM90_TMA_LOADENS4_14ComposedLayoutINS4_7SwizzleILi3ELi4ELi3EEENS4_18smem_ptr_flag_bitsILi32EEENST_INS5_IJNSA_ILi8EEESH_EEENS5_IJSH_SB_EEEEEEEvNS4_8identityES12_S1C_vS1D_EENS_8epilogue10collective6detail29Sm90TmaWarpSpecializedAdapterINS1G_15DefaultEpilogueISJ_SK_SK_NS1F_6thread17LinearCombinationISJ_Li1EffLNS1K_9ScaleType4KindE0ELNS_15FloatRoundStyleE2ESJ_EENS1_15EpilogueDefaultEEEEEvvEEEEvNT_6ParamsE --------------------------
	.section	.nv.info._ZN7cutlass13device_kernelINS_4gemm6kernel13GemmUniversalIN4cute5tupleIJiiiiEEENS1_10collective13CollectiveMmaINS1_34MainloopSm90TmaGmmaWarpSpecializedILi4ENS5_IJNS4_1CILi1EEESB_SB_EEENS1_35KernelTmaWarpSpecializedCooperativeEEENS5_IJNSA_ILi256EEENSA_ILi128EEENSA_ILi32EEEEEENS_10tfloat32_tENS5_IJlSB_lEEESJ_SK_NS4_8TiledMMAINS4_8MMA_AtomIJNS4_4SM904GMMA30MMA_64x128x8_F32TF32TF32_SS_TNILNSO_7ScaleInE1ELSQ_1EEEEEENS4_6LayoutINS5_IJNSA_ILi2EEESB_SB_EEENS5_IJSB_NSA_ILi0EEESW_EEEEENS5_IJNS4_10UnderscoreESZ_SZ_EEEEENS4_13SM90_TMA_LOADENS4_14ComposedLayoutINS4_7SwizzleILi3ELi4ELi3EEENS4_18smem_ptr_flag_bitsILi32EEENST_INS5_IJNSA_ILi8EEESH_EEENS5_IJSH_SB_EEEEEEEvNS4_8identityES12_S1C_vS1D_EENS_8epilogue10collective6detail29Sm90TmaWarpSpecializedAdapterINS1G_15DefaultEpilogueISJ_SK_SK_NS1F_6thread17LinearCombinationISJ_Li1EffLNS1K_9ScaleType4KindE0ELNS_15FloatRoundStyleE2ESJ_EENS1_15EpilogueDefaultEEEEEvvEEEEvNT_6ParamsE,"",@"SHT_CUDA_INFO"
	.sectionflags	@""
	.align	4


	//----- nvinfo : EIATTR_CUDA_API_VERSION
	.align		4
        /*0000*/ 	.byte	0x04, 0x37
        /*0002*/ 	.short	(.L_21 - .L_20)
.L_20:
        /*0004*/ 	.word	0x00000082


	//----- nvinfo : EIATTR_KPARAM_INFO
	.align		4
.L_21:
        /*0008*/ 	.byte	0x04, 0x17
        /*000a*/ 	.short	(.L_23 - .L_22)
.L_22:
        /*000c*/ 	.word	0x00000000
        /*0010*/ 	.short	0x0000
        /*0012*/ 	.short	0x0070
        /*0014*/ 	.byte	0x00, 0xf0, 0x01, 0x10


	//----- nvinfo : EIATTR_SPARSE_MMA_MASK
	.align		4
.L_23:
        /*0018*/ 	.byte	0x03, 0x50
        /*001a*/ 	.short	0x0000


	//----- nvinfo : EIATTR_MAXREG_COUNT
	.align		4
        /*001c*/ 	.byte	0x03, 0x1b
        /*001e*/ 	.short	0x00a8


	//----- nvinfo : EIATTR_NUM_BARRIERS
	.align		4
        /*0020*/ 	.byte	0x02, 0x4c
        /*0022*/ 	.byte	0x01
	.zero		1


	//----- nvinfo : EIATTR_EXTERNS
	.align		4
        /*0024*/ 	.byte	0x04, 0x0f
        /*0026*/ 	.short	(.L_25 - .L_24)


	//   ....[0]....
	.align		4
.L_24:
        /*0028*/ 	.word	index@(__assertfail)


	//----- nvinfo : EIATTR_MERCURY_ISA_VERSION
	.align		4
.L_25:
        /*002c*/ 	.byte	0x03, 0x5f
        /*002e*/ 	.short	0x0101


	//----- nvinfo : EIATTR_INT_WARP_WIDE_INSTR_OFFSETS
	.align		4
        /*0030*/ 	.byte	0x04, 0x31
        /*0032*/ 	.short	(.L_27 - .L_26)


	//   ....[0]....
.L_26:
        /*0034*/ 	.word	0x000003b0


	//   ....[1]....
        /*0038*/ 	.word	0x000003e0


	//   ....[2]....
        /*003c*/ 	.word	0x000004c0


	//----- nvinfo : EIATTR_COOP_GROUP_MASK_REGIDS
	.align		4
.L_27:
        /*0040*/ 	.byte	0x04, 0x29
        /*0042*/ 	.short	(.L_29 - .L_28)


	//   ....[0]....
.L_28:
        /*0044*/ 	.word	0xffffffff


	//   ....[1]....
        /*0048*/ 	.word	0xffffffff


	//   ....[2]....
        /*004c*/ 	.word	0xffffffff


	//   ....[3]....
        /*0050*/ 	.word	0xffffffff


	//   ....[4]....
        /*0054*/ 	.word	0xffffffff


	//----- nvinfo : EIATTR_COOP_GROUP_INSTR_OFFSETS
	.align		4
.L_29:
        /*0058*/ 	.byte	0x04, 0x28
        /*005a*/ 	.short	(.L_31 - .L_30)


	//   ....[0]....
.L_30:
        /*005c*/ 	.word	0x00000060


	//   ....[1]....
        /*0060*/ 	.word	0x00000070


	//   ....[2]....
        /*0064*/ 	.word	0x00000130


	//   ....[3]....
        /*0068*/ 	.word	0x000002c0


	//   ....[4]....
        /*006c*/ 	.word	0x00000f70


	//----- nvinfo : EIATTR_REG_RECONFIG
	.align		4
.L_31:
        /*0070*/ 	.byte	0x01, 0x54
	.zero		2


	//----- nvinfo : EIATTR_SYSCALL_OFFSETS
	.align		4
        /*0074*/ 	.byte	0x04, 0x46
        /*0076*/ 	.short	(.L_33 - .L_32)


	//   ....[0]....
.L_32:
        /*0078*/ 	.word	0x00001130


	//----- nvinfo : EIATTR_MBARRIER_INSTR_OFFSETS
	.align		4
.L_33:
        /*007c*/ 	.byte	0x04, 0x39
        /*007e*/ 	.short	(.L_35 - .L_34)


	//   ....[0]....
.L_34:
        /*0080*/ 	.word	0x00000230
        /*0084*/ 	.word	0x000000ff
        /*0088*/ 	.word	0x00000000
        /*008c*/ 	.short	0x0100
        /*008e*/ 	.byte	0x08
	.zero		1


	//   ....[1]....
        /*0090*/ 	.word	0x00000240
        /*0094*/ 	.word	0x000000ff
        /*0098*/ 	.word	0x00000020
        /*009c*/ 	.short	0x0100
        /*009e*/ 	.byte	0x08
	.zero		1


	//   ....[2]....
        /*00a0*/ 	.word	0x00000250
        /*00a4*/ 	.word	0x000000ff
        /*00a8*/ 	.word	0x00000008
        /*00ac*/ 	.short	0x0100
        /*00ae*/ 	.byte	0x08
	.zero		1


	//   ....[3]....
        /*00b0*/ 	.word	0x00000260
        /*00b4*/ 	.word	0x000000ff
        /*00b8*/ 	.word	0x00000028
        /*00bc*/ 	.short	0x0100
        /*00be*/ 	.byte	0x08
	.zero		1


	//   ....[4]....
        /*00c0*/ 	.word	0x00000270
        /*00c4*/ 	.word	0x000000ff
        /*00c8*/ 	.word	0x00000010
        /*00cc*/ 	.short	0x0100
        /*00ce*/ 	.byte	0x08
	.zero		1


	//   ....[5]....
        /*00d0*/ 	.word	0x00000280
        /*00d4*/ 	.word	0x000000ff
        /*00d8*/ 	.word	0x00000030
        /*00dc*/ 	.short	0x0100
        /*00de*/ 	.byte	0x08
	.zero		1


	//   ....[6]....
        /*00e0*/ 	.word	0x00000290
        /*00e4*/ 	.word	0x000000ff
        /*00e8*/ 	.word	0x00000018
        /*00ec*/ 	.short	0x0100
        /*00ee*/ 	.byte	0x08
	.zero		1


	//   ....[7]....
        /*00f0*/ 	.word	0x000002a0
        /*00f4*/ 	.word	0x000000ff
        /*00f8*/ 	.word	0x00000038
        /*00fc*/ 	.short	0x0100
        /*00fe*/ 	.byte	0x08
	.zero		1


	//   ....[8]....
        /*0100*/ 	.word	0x00000530
        /*0104*/ 	.word	0x000000ff
        /*0108*/ 	.word	0x00000050
        /*010c*/ 	.short	0x0100
        /*010e*/ 	.byte	0x06
	.zero		1


	//   ....[9]....
        /*0110*/ 	.word	0x00000590
        /*0114*/ 	.word	0x000000ff
        /*0118*/ 	.word	0x00000058
        /*011c*/ 	.short	0x0100
        /*011e*/ 	.byte	0x06
	.zero		1


	//   ....[10]....
        /*0120*/ 	.word	0x000011b0
        /*0124*/ 	.word	0x00000003
        /*0128*/ 	.word	0x00000000
        /*012c*/ 	.short	0x010a
        /*012e*/ 	.byte	0x3f
	.zero		1


	//   ....[11]....
        /*0130*/ 	.word	0x000011f0
        /*0134*/ 	.word	0x00000003
        /*0138*/ 	.word	0x00000000
        /*013c*/ 	.short	0x010a
        /*013e*/ 	.byte	0x3f
	.zero		1


	//   ....[12]....
        /*0140*/ 	.word	0x000016d0
        /*0144*/ 	.word	0x000000ff
        /*0148*/ 	.word	0x00000000
        /*014c*/ 	.short	0x010a
        /*014e*/ 	.byte	0x08
	.zero		1


	//   ....[13]....
        /*0150*/ 	.word	0x00001710
        /*0154*/ 	.word	0x000000ff
        /*0158*/ 	.word	0x00000000
        /*015c*/ 	.short	0x010a
        /*015e*/ 	.byte	0x08
	.zero		1


	//   ....[14]....
        /*0160*/ 	.word	0x00001ab0
        /*0164*/ 	.word	0x000000ff
        /*0168*/ 	.word	0x00000000
        /*016c*/ 	.short	0x0101
        /*016e*/ 	.byte	0x08
	.zero		1


	//   ....[15]....
        /*0170*/ 	.word	0x00001c90
        /*0174*/ 	.word	0x000000ff
        /*0178*/ 	.word	0x00000000
        /*017c*/ 	.short	0x0101
        /*017e*/ 	.byte	0x04
	.zero		1


	//   ....[16]....
        /*0180*/ 	.word	0x0000b130
        /*0184*/ 	.word	0x0000000c
        /*0188*/ 	.word	0x00000020
        /*018c*/ 	.short	0x010a
        /*018e*/ 	.byte	0x3f
	.zero		1


	//   ....[17]....
        /*0190*/ 	.word	0x0000b4f0
        /*0194*/ 	.word	0x00000005
        /*0198*/ 	.word	0x00000058
        /*019c*/ 	.short	0x0101
        /*019e*/ 	.byte	0x3f
	.zero		1


	//   ....[18]....
        /*01a0*/ 	.word	0x0000bbf0
        /*01a4*/ 	.word	0x00000007
        /*01a8*/ 	.word	0x00000000
        /*01ac*/ 	.short	0x010a
        /*01ae*/ 	.byte	0x3f
	.zero		1


	//   ....[19]....
        /*01b0*/ 	.word	0x0000bc70
        /*01b4*/ 	.word	0x00000006
        /*01b8*/ 	.word	0x00000000
        /*01bc*/ 	.short	0x010a
        /*01be*/ 	.byte	0x3f
	.zero		1


	//   ....[20]....
        /*01c0*/ 	.word	0x0000bd00
        /*01c4*/ 	.word	0x00000007
        /*01c8*/ 	.word	0x00000000
        /*01cc*/ 	.short	0x010a
        /*01ce*/ 	.byte	0x3f
	.zero		1


	//   ....[21]....
        /*01d0*/ 	.word	0x0000bd90
        /*01d4*/ 	.word	0x00000005
        /*01d8*/ 	.word	0x00000000
        /*01dc*/ 	.short	0x010a
        /*01de*/ 	.byte	0x3f
	.zero		1


	//   ....[22]....
        /*01e0*/ 	.word	0x0000bdf0
        /*01e4*/ 	.word	0x00000003
        /*01e8*/ 	.word	0x00000000
        /*01ec*/ 	.short	0x010a
        /*01ee*/ 	.byte	0x3f
	.zero		1


	//   ....[23]....
        /*01f0*/ 	.word	0x0000be50
        /*01f4*/ 	.word	0x00000004
        /*01f8*/ 	.word	0x00000000
        /*01fc*/ 	.short	0x010a
        /*01fe*/ 	.byte	0x3f
	.zero		1


	//   ....[24]....
        /*0200*/ 	.word	0x0000bf20
        /*0204*/ 	.word	0x0000000c
        /*0208*/ 	.word	0x00000020
        /*020c*/ 	.short	0x010a
        /*020e*/ 	.byte	0x3f
	.zero		1


	//   ....[25]....
        /*0210*/ 	.word	0x0000bff0
        /*0214*/ 	.word	0x00000007
        /*0218*/ 	.word	0x00000000
        /*021c*/ 	.short	0x010a
        /*021e*/ 	.byte	0x3f
	.zero		1


	//   ....[26]....
        /*0220*/ 	.word	0x0000c040
        /*0224*/ 	.word	0x00000006
        /*0228*/ 	.word	0x00000000
        /*022c*/ 	.short	0x010a
        /*022e*/ 	.byte	0x3f
	.zero		1


	//   ....[27]....
        /*0230*/ 	.word	0x0000c090
        /*0234*/ 	.word	0x00000007
        /*0238*/ 	.word	0x00000000
        /*023c*/ 	.short	0x010a
        /*023e*/ 	.byte	0x3f
	.zero		1


	//----- nvinfo : EIATTR_NUM_MBARRIERS
	.align		4
.L_35:
        /*0240*/ 	.byte	0x03, 0x38
        /*0242*/ 	.short	0x000a


	//----- nvinfo : EIATTR_EXIT_INSTR_OFFSETS
	.align		4
        /*0244*/ 	.byte	0x04, 0x1c
        /*0246*/ 	.short	(.L_37 - .L_36)


	//   ....[0]....
.L_36:
        /*0248*/ 	.word	0x000005e0


	//   ....[1]....
        /*024c*/ 	.word	0x00000ea0


	//   ....[2]....
        /*0250*/ 	.word	0x0000a7a0


	//   ....[3]....
        /*0254*/ 	.word	0x0000add0


	//   ....[4]....
        /*0258*/ 	.word	0x0000bde0


	//----- nvinfo : EIATTR_MAX_THREADS
	.align		4
.L_37:
        /*025c*/ 	.byte	0x04, 0x05
        /*025e*/ 	.short	(.L_39 - .L_38)
.L_38:
        /*0260*/ 	.word	0x00000180
        /*0264*/ 	.word	0x00000001
        /*0268*/ 	.word	0x00000001


	//----- nvinfo : EIATTR_CRS_STACK_SIZE
	.align		4
.L_39:
        /*026c*/ 	.byte	0x04, 0x1e
        /*026e*/ 	.short	(.L_41 - .L_40)
.L_40:
        /*0270*/ 	.word	0x00000000


	//----- nvinfo : EIATTR_CBANK_PARAM_SIZE
	.align		4
.L_41:
        /*0274*/ 	.byte	0x03, 0x19
        /*0276*/ 	.short	0x0470


	//----- nvinfo : EIATTR_PARAM_CBANK
	.align		4
        /*0278*/ 	.byte	0x04, 0x0a
        /*027a*/ 	.short	(.L_43 - .L_42)
	.align		4
.L_42:
        /*027c*/ 	.word	index@(.nv.constant0._ZN7cutlass13device_kernelINS_4gemm6kernel13GemmUniversalIN4cute5tupleIJiiiiEEENS1_10collective13CollectiveMmaINS1_34MainloopSm90TmaGmmaWarpSpecializedILi4ENS5_IJNS4_1CILi1EEESB_SB_EEENS1_35KernelTmaWarpSpecializedCooperativeEEENS5_IJNSA_ILi256EEENSA_ILi128EEENSA_ILi32EEEEEENS_10tfloat32_tENS5_IJlSB_lEEESJ_SK_NS4_8TiledMMAINS4_8MMA_AtomIJNS4_4SM904GMMA30MMA_64x128x8_F32TF32TF32_SS_TNILNSO_7ScaleInE1ELSQ_1EEEEEENS4_6LayoutINS5_IJNSA_ILi2EEESB_SB_EEENS5_IJSB_NSA_ILi0EEESW_EEEEENS5_IJNS4_10UnderscoreESZ_SZ_EEEEENS4_13SM90_TMA_LOADENS4_14ComposedLayoutINS4_7SwizzleILi3ELi4ELi3EEENS4_18smem_ptr_flag_bitsILi32EEENST_INS5_IJNSA_ILi8EEESH_EEENS5_IJSH_SB_EEEEEEEvNS4_8identityES12_S1C_vS1D_EENS_8epilogue10collective6detail29Sm90TmaWarpSpecializedAdapterINS1G_15DefaultEpilogueISJ_SK_SK_NS1F_6thread17LinearCombinationISJ_Li1EffLNS1K_9ScaleType4KindE0ELNS_15FloatRoundStyleE2ESJ_EENS1_15EpilogueDefaultEEEEEvvEEEEvNT_6ParamsE)
        /*0280*/ 	.short	0x0210
        /*0282*/ 	.short	0x0470


	//----- nvinfo : EIATTR_SW_WAR
	.align		4
.L_43:
        /*0284*/ 	.byte	0x04, 0x36
        /*0286*/ 	.short	(.L_45 - .L_44)
.L_44:
        /*0288*/ 	.word	0x00000008
.L_45:


//--------------------- .nv.callgraph             --------------------------
	.section	.nv.callgraph,"",@"SHT_CUDA_CALLGRAPH"
	.align	4
	.sectionentsize	8
	.align		4
        /*0000*/ 	.word	0x00000000
	.align		4
        /*0004*/ 	.word	0xffffffff
	.align		4
        /*0008*/ 	.word	index@(_ZN7cutlass13device_kernelINS_4gemm6kernel13GemmUniversalIN4cute5tupleIJiiiiEEENS1_10collective13CollectiveMmaINS1_34MainloopSm90TmaGmmaWarpSpecializedILi4ENS5_IJNS4_1CILi1EEESB_SB_EEENS1_35KernelTmaWarpSpecializedCooperativeEEENS5_IJNSA_ILi256EEENSA_ILi128EEENSA_ILi32EEEEEENS_10tfloat32_tENS5_IJlSB_lEEESJ_SK_NS4_8TiledMMAINS4_8MMA_AtomIJNS4_4SM904GMMA30MMA_64x128x8_F32TF32TF32_SS_TNILNSO_7ScaleInE1ELSQ_1EEEEEENS4_6LayoutINS5_IJNSA_ILi2EEESB_SB_EEENS5_IJSB_NSA_ILi0EEESW_EEEEENS5_IJNS4_10UnderscoreESZ_SZ_EEEEENS4_13SM90_TMA_LOADENS4_14ComposedLayoutINS4_7SwizzleILi3ELi4ELi3EEENS4_18smem_ptr_flag_bitsILi32EEENST_INS5_IJNSA_ILi8EEESH_EEENS5_IJSH_SB_EEEEEEEvNS4_8identityES12_S1C_vS1D_EENS_8epilogue10collective6detail29Sm90TmaWarpSpecializedAdapterINS1G_15DefaultEpilogueISJ_SK_SK_NS1F_6thread17LinearCombinationISJ_Li1EffLNS1K_9ScaleType4KindE0ELNS_15FloatRoundStyleE2ESJ_EENS1_15EpilogueDefaultEEEEEvvEEEEvNT_6ParamsE)
	.align		4
        /*000c*/ 	.word	index@(__assertfail)
	.align		4
        /*0010*/ 	.word	0x00000000
	.align		4
        /*0014*/ 	.word	0xfffffffe
	.align		4
        /*0018*/ 	.word	0x00000000
	.align		4
        /*001c*/ 	.word	0xfffffffd
	.align		4
        /*0020*/ 	.word	0x00000000
	.align		4
        /*0024*/ 	.word	0xfffffffc


//--------------------- .nv.constant4             --------------------------
	.section	.nv.constant4,"a",@progbits
	.align	8
	.align		8
.nv.constant4:
        /*0000*/ 	.dword	__assertfail
	.align		8
        /*0008*/ 	.dword	__unnamed_1
	.align		8
        /*0010*/ 	.dword	_ZN40_INTERNAL_ca5c900d_4_k_cu_230d2a8b_235084cuda3std3__45__cpo5beginE
	.align		8
        /*0018*/ 	.dword	_ZN40_INTERNAL_ca5c900d_4_k_cu_230d2a8b_235084cuda3std3__45__cpo3endE
	.align		8
        /*0020*/ 	.dword	_ZN40_INTERNAL_ca5c900d_4_k_cu_230d2a8b_235084cuda3std3__45__cpo6cbeginE
	.align		8
        /*0028*/ 	.dword	_ZN40_INTERNAL_ca5c900d_4_k_cu_230d2a8b_235084cuda3std3__45__cpo4cendE
	.align		8
        /*0030*/ 	.dword	_ZN40_INTERNAL_ca5c900d_4_k_cu_230d2a8b_235084cuda3std3__442_GLOBAL__N__ca5c900d_4_k_cu_230d2a8b_235086ignoreE
	.align		8
        /*0038*/ 	.dword	_ZN40_INTERNAL_ca5c900d_4_k_cu_230d2a8b_235084cuda3std3__419piecewise_constructE
	.align		8
        /*0040*/ 	.dword	_ZN40_INTERNAL_ca5c900d_4_k_cu_230d2a8b_235084cuda3std3__48in_placeE
	.align		8
        /*0048*/ 	.dword	_ZN40_INTERNAL_ca5c900d_4_k_cu_230d2a8b_235084cuda3std6ranges3__45__cpo4swapE
	.align		8
        /*0050*/ 	.dword	_ZN40_INTERNAL_ca5c900d_4_k_cu_230d2a8b_235084cuda3std6ranges3__45__cpo9iter_moveE
	.align		8
        /*0058*/ 	.dword	_ZN40_INTERNAL_ca5c900d_4_k_cu_230d2a8b_235084cute7productE
	.align		8
        /*0060*/ 	.dword	_ZN40_INTERNAL_ca5c900d_4_k_cu_230d2a8b_235084cute1_E
	.align		8
        /*0068*/ 	.dword	$str$22
	.align		8
        /*0070*/ 	.dword	$str$23


//--------------------- .text._ZN7cutlass13device_kernelINS_4gemm6kernel13GemmUniversalIN4cute5tupleIJiiiiEEENS1_10collective13CollectiveMmaINS1_34MainloopSm90TmaGmmaWarpSpecializedILi4ENS5_IJNS4_1CILi1EEESB_SB_EEENS1_35KernelTmaWarpSpecializedCooperativeEEENS5_IJNSA_ILi256EEENSA_ILi128EEENSA_ILi32EEEEEENS_10tfloat32_tENS5_IJlSB_lEEESJ_SK_NS4_8TiledMMAINS4_8MMA_AtomIJNS4_4SM904GMMA30MMA_64x128x8_F32TF32TF32_SS_TNILNSO_7ScaleInE1ELSQ_1EEEEEENS4_6LayoutINS5_IJNSA_ILi2EEESB_SB_EEENS5_IJSB_NSA_ILi0EEESW_EEEEENS5_IJNS4_10UnderscoreESZ_SZ_EEEEENS4_13SM90_TMA_LOADENS4_14ComposedLayoutINS4_7SwizzleILi3ELi4ELi3EEENS4_18smem_ptr_flag_bitsILi32EEENST_INS5_IJNSA_ILi8EEESH_EEENS5_IJSH_SB_EEEEEEEvNS4_8identityES12_S1C_vS1D_EENS_8epilogue10collective6detail29Sm90TmaWarpSpecializedAdapterINS1G_15DefaultEpilogueISJ_SK_SK_NS1F_6thread17LinearCombinationISJ_Li1EffLNS1K_9ScaleType4KindE0ELNS_15FloatRoundStyleE2ESJ_EENS1_15EpilogueDefaultEEEEEvvEEEEvNT_6ParamsE --------------------------
	.section	.text._ZN7cutlass13device_kernelINS_4gemm6kernel13GemmUniversalIN4cute5tupleIJiiiiEEENS1_10collective13CollectiveMmaINS1_34MainloopSm90TmaGmmaWarpSpecializedILi4ENS5_IJNS4_1CILi1EEESB_SB_EEENS1_35KernelTmaWarpSpecializedCooperativeEEENS5_IJNSA_ILi256EEENSA_ILi128EEENSA_ILi32EEEEEENS_10tfloat32_tENS5_IJlSB_lEEESJ_SK_NS4_8TiledMMAINS4_8MMA_AtomIJNS4_4SM904GMMA30MMA_64x128x8_F32TF32TF32_SS_TNILNSO_7ScaleInE1ELSQ_1EEEEEENS4_6LayoutINS5_IJNSA_ILi2EEESB_SB_EEENS5_IJSB_NSA_ILi0EEESW_EEEEENS5_IJNS4_10UnderscoreESZ_SZ_EEEEENS4_13SM90_TMA_LOADENS4_14ComposedLayoutINS4_7SwizzleILi3ELi4ELi3EEENS4_18smem_ptr_flag_bitsILi32EEENST_INS5_IJNSA_ILi8EEESH_EEENS5_IJSH_SB_EEEEEEEvNS4_8identityES12_S1C_vS1D_EENS_8epilogue10collective6detail29Sm90TmaWarpSpecializedAdapterINS1G_15DefaultEpilogueISJ_SK_SK_NS1F_6thread17LinearCombinationISJ_Li1EffLNS1K_9ScaleType4KindE0ELNS_15FloatRoundStyleE2ESJ_EENS1_15EpilogueDefaultEEEEEvvEEEEvNT_6ParamsE,"ax",@progbits
	.align	128
.text._ZN7cutlass13device_kernelINS_4gemm6kernel13GemmUniversalIN4cute5tupleIJiiiiEEENS1_10collective13CollectiveMmaINS1_34MainloopSm90TmaGmmaWarpSpecializedILi4ENS5_IJNS4_1CILi1EEESB_SB_EEENS1_35KernelTmaWarpSpecializedCooperativeEEENS5_IJNSA_ILi256EEENSA_ILi128EEENSA_ILi32EEEEEENS_10tfloat32_tENS5_IJlSB_lEEESJ_SK_NS4_8TiledMMAINS4_8MMA_AtomIJNS4_4SM904GMMA30MMA_64x128x8_F32TF32TF32_SS_TNILNSO_7ScaleInE1ELSQ_1EEEEEENS4_6LayoutINS5_IJNSA_ILi2EEESB_SB_EEENS5_IJSB_NSA_ILi0EEESW_EEEEENS5_IJNS4_10UnderscoreESZ_SZ_EEEEENS4_13SM90_TMA_LOADENS4_14ComposedLayoutINS4_7SwizzleILi3ELi4ELi3EEENS4_18smem_ptr_flag_bitsILi32EEENST_INS5_IJNSA_ILi8EEESH_EEENS5_IJSH_SB_EEEEEEEvNS4_8identityES12_S1C_vS1D_EENS_8epilogue10collective6detail29Sm90TmaWarpSpecializedAdapterINS1G_15DefaultEpilogueISJ_SK_SK_NS1F_6thread17LinearCombinationISJ_Li1EffLNS1K_9ScaleType4KindE0ELNS_15FloatRoundStyleE2ESJ_EENS1_15EpilogueDefaultEEEEEvvEEEEvNT_6ParamsE:
        .type           _ZN7cutlass13device_kernelINS_4gemm6kernel13GemmUniversalIN4cute5tupleIJiiiiEEENS1_10collective13CollectiveMmaINS1_34MainloopSm90TmaGmmaWarpSpecializedILi4ENS5_IJNS4_1CILi1EEESB_SB_EEENS1_35KernelTmaWarpSpecializedCooperativeEEENS5_IJNSA_ILi256EEENSA_ILi128EEENSA_ILi32EEEEEENS_10tfloat32_tENS5_IJlSB_lEEESJ_SK_NS4_8TiledMMAINS4_8MMA_AtomIJNS4_4SM904GMMA30MMA_64x128x8_F32TF32TF32_SS_TNILNSO_7ScaleInE1ELSQ_1EEEEEENS4_6LayoutINS5_IJNSA_ILi2EEESB_SB_EEENS5_IJSB_NSA_ILi0EEESW_EEEEENS5_IJNS4_10UnderscoreESZ_SZ_EEEEENS4_13SM90_TMA_LOADENS4_14ComposedLayoutINS4_7SwizzleILi3ELi4ELi3EEENS4_18smem_ptr_flag_bitsILi32EEENST_INS5_IJNSA_ILi8EEESH_EEENS5_IJSH_SB_EEEEEEEvNS4_8identityES12_S1C_vS1D_EENS_8epilogue10collective6detail29Sm90TmaWarpSpecializedAdapterINS1G_15DefaultEpilogueISJ_SK_SK_NS1F_6thread17LinearCombinationISJ_Li1EffLNS1K_9ScaleType4KindE0ELNS_15FloatRoundStyleE2ESJ_EENS1_15EpilogueDefaultEEEEEvvEEEEvNT_6ParamsE,@function
        .size           _ZN7cutlass13device_kernelINS_4gemm6kernel13GemmUniversalIN4cute5tupleIJiiiiEEENS1_10collective13CollectiveMmaINS1_34MainloopSm90TmaGmmaWarpSpecializedILi4ENS5_IJNS4_1CILi1EEESB_SB_EEENS1_35KernelTmaWarpSpecializedCooperativeEEENS5_IJNSA_ILi256EEENSA_ILi128EEENSA_ILi32EEEEEENS_10tfloat32_tENS5_IJlSB_lEEESJ_SK_NS4_8TiledMMAINS4_8MMA_AtomIJNS4_4SM904GMMA30MMA_64x128x8_F32TF32TF32_SS_TNILNSO_7ScaleInE1ELSQ_1EEEEEENS4_6LayoutINS5_IJNSA_ILi2EEESB_SB_EEENS5_IJSB_NSA_ILi0EEESW_EEEEENS5_IJNS4_10UnderscoreESZ_SZ_EEEEENS4_13SM90_TMA_LOADENS4_14ComposedLayoutINS4_7SwizzleILi3ELi4ELi3EEENS4_18smem_ptr_flag_bitsILi32EEENST_INS5_IJNSA_ILi8EEESH_EEENS5_IJSH_SB_EEEEEEEvNS4_8identityES12_S1C_vS1D_EENS_8epilogue10collective6detail29Sm90TmaWarpSpecializedAdapterINS1G_15DefaultEpilogueISJ_SK_SK_NS1F_6thread17LinearCombinationISJ_Li1EffLNS1K_9ScaleType4KindE0ELNS_15FloatRoundStyleE2ESJ_EENS1_15EpilogueDefaultEEEEEvvEEEEvNT_6ParamsE,(.L_x_320 - _ZN7cutlass13device_kernelINS_4gemm6kernel13GemmUniversalIN4cute5tupleIJiiiiEEENS1_10collective13CollectiveMmaINS1_34MainloopSm90TmaGmmaWarpSpecializedILi4ENS5_IJNS4_1CILi1EEESB_SB_EEENS1_35KernelTmaWarpSpecializedCooperativeEEENS5_IJNSA_ILi256EEENSA_ILi128EEENSA_ILi32EEEEEENS_10tfloat32_tENS5_IJlSB_lEEESJ_SK_NS4_8TiledMMAINS4_8MMA_AtomIJNS4_4SM904GMMA30MMA_64x128x8_F32TF32TF32_SS_TNILNSO_7ScaleInE1ELSQ_1EEEEEENS4_6LayoutINS5_IJNSA_ILi2EEESB_SB_EEENS5_IJSB_NSA_ILi0EEESW_EEEEENS5_IJNS4_10UnderscoreESZ_SZ_EEEEENS4_13SM90_TMA_LOADENS4_14ComposedLayoutINS4_7SwizzleILi3ELi4ELi3EEENS4_18smem_ptr_flag_bitsILi32EEENST_INS5_IJNSA_ILi8EEESH_EEENS5_IJSH_SB_EEEEEEEvNS4_8identityES12_S1C_vS1D_EENS_8epilogue10collective6detail29Sm90TmaWarpSpecializedAdapterINS1G_15DefaultEpilogueISJ_SK_SK_NS1F_6thread17LinearCombinationISJ_Li1EffLNS1K_9ScaleType4KindE0ELNS_15FloatRoundStyleE2ESJ_EENS1_15EpilogueDefaultEEEEEvvEEEEvNT_6ParamsE)
        .other          _ZN7cutlass13device_kernelINS_4gemm6kernel13GemmUniversalIN4cute5tupleIJiiiiEEENS1_10collective13CollectiveMmaINS1_34MainloopSm90TmaGmmaWarpSpecializedILi4ENS5_IJNS4_1CILi1EEESB_SB_EEENS1_35KernelTmaWarpSpecializedCooperativeEEENS5_IJNSA_ILi256EEENSA_ILi128EEENSA_ILi32EEEEEENS_10tfloat32_tENS5_IJlSB_lEEESJ_SK_NS4_8TiledMMAINS4_8MMA_AtomIJNS4_4SM904GMMA30MMA_64x128x8_F32TF32TF32_SS_TNILNSO_7ScaleInE1ELSQ_1EEEEEENS4_6LayoutINS5_IJNSA_ILi2EEESB_SB_EEENS5_IJSB_NSA_ILi0EEESW_EEEEENS5_IJNS4_10UnderscoreESZ_SZ_EEEEENS4_13SM90_TMA_LOADENS4_14ComposedLayoutINS4_7SwizzleILi3ELi4ELi3EEENS4_18smem_ptr_flag_bitsILi32EEENST_INS5_IJNSA_ILi8EEESH_EEENS5_IJSH_SB_EEEEEEEvNS4_8identityES12_S1C_vS1D_EENS_8epilogue10collective6detail29Sm90TmaWarpSpecializedAdapterINS1G_15DefaultEpilogueISJ_SK_SK_NS1F_6thread17LinearCombinationISJ_Li1EffLNS1K_9ScaleType4KindE0ELNS_15FloatRoundStyleE2ESJ_EENS1_15EpilogueDefaultEEEEEvvEEEEvNT_6ParamsE,@"STO_CUDA_ENTRY STV_DEFAULT"
_ZN7cutlass13device_kernelINS_4gemm6kernel13GemmUniversalIN4cute5tupleIJiiiiEEENS1_10collective13CollectiveMmaINS1_34MainloopSm90TmaGmmaWarpSpecializedILi4ENS5_IJNS4_1CILi1EEESB_SB_EEENS1_35KernelTmaWarpSpecializedCooperativeEEENS5_IJNSA_ILi256EEENSA_ILi128EEENSA_ILi32EEEEEENS_10tfloat32_tENS5_IJlSB_lEEESJ_SK_NS4_8TiledMMAINS4_8MMA_AtomIJNS4_4SM904GMMA30MMA_64x128x8_F32TF32TF32_SS_TNILNSO_7ScaleInE1ELSQ_1EEEEEENS4_6LayoutINS5_IJNSA_ILi2EEESB_SB_EEENS5_IJSB_NSA_ILi0EEESW_EEEEENS5_IJNS4_10UnderscoreESZ_SZ_EEEEENS4_13SM90_TMA_LOADENS4_14ComposedLayoutINS4_7SwizzleILi3ELi4ELi3EEENS4_18smem_ptr_flag_bitsILi32EEENST_INS5_IJNSA_ILi8EEESH_EEENS5_IJSH_SB_EEEEEEEvNS4_8identityES12_S1C_vS1D_EENS_8epilogue10collective6detail29Sm90TmaWarpSpecializedAdapterINS1G_15DefaultEpilogueISJ_SK_SK_NS1F_6thread17LinearCombinationISJ_Li1EffLNS1K_9ScaleType4KindE0ELNS_15FloatRoundStyleE2ESJ_EENS1_15EpilogueDefaultEEEEEvvEEEEvNT_6ParamsE:
[----:B------:R-:W0:Y:S01]  /*0000*/  LDC R1, c[0x0][0x28] ;  /* 0x00000a00ff017b82 */ /* 0x000e220000000800 */
[----:B------:R-:W1:Y:S01]  /*0010*/  S2R R18, SR_TID.X ;  /* 0x0000000000127919 */ /* 0x000e620000002100 */
[----:B------:R-:W-:Y:S01]  /*0020*/  ELECT P0, URZ, PT ;  /* 0x00000000003f782f */ /* 0x000fe20003800000 */
[----:B------:R-:W-:Y:S01]  /*0030*/  BSSY B0, `(.L_x_0) ;  /* 0x000000f000007945 */ /* 0x000fe20003800000 */
[--C-:B-1----:R-:W-:Y:S02]  /*0040*/  SHF.R.U32.HI R0, RZ, 0x5, R18.reuse ;  /* 0x00000005ff007819 */ /* 0x102fe40000011612 */
[----:B------:R-:W-:-:S03]  /*0050*/  SHF.R.U32.HI R22, RZ, 0x7, R18 ;  /* 0x00000007ff167819 */ /* 0x000fc60000011612 */
[----:B------:R-:W1:Y:S04]  /*0060*/  SHFL.IDX PT, R5, R0, RZ, 0x1f ;  /* 0x00001fff00057589 */ /* 0x000e6800000e0000 */
[----:B------:R2:W3:Y:S01]  /*0070*/  SHFL.IDX PT, R8, R22, RZ, 0x1f ;  /* 0x00001fff16087589 */ /* 0x0004e200000e0000 */
[----:B-1----:R-:W-:-:S13]  /*0080*/  ISETP.NE.OR P0, PT, R5, RZ, !P0 ;  /* 0x000000ff0500720c */ /* 0x002fda0004705670 */
[----:B0-23--:R-:W-:Y:S05]  /*0090*/  @P0 BRA `(.L_x_1) ;  /* 0x0000000000200947 */ /* 0x00dfea0003800000 */
[----:B------:R-:W-:Y:S02]  /*00a0*/  ULDC.64 UR4, c[0x0][0x198] ;  /* 0x0000660000047ab9 */ /* 0x000fe40000000a00 */
[----:B------:R-:W-:Y:S02]  /*00b0*/  UIADD3 UR6, UP0, UR4, 0xf0, URZ ;  /* 0x000000f004067890 */ /* 0x000fe4000ff1e03f */
[----:B------:R-:W-:Y:S02]  /*00c0*/  UIADD3 UR4, UP1, UR4, 0x1f0, URZ ;  /* 0x000001f004047890 */ /* 0x000fe4000ff3e03f */
[----:B------:R-:W-:Y:S02]  /*00d0*/  UIADD3.X UR7, URZ, UR5, URZ, UP0, !UPT ;  /* 0x000000053f077290 */ /* 0x000fe400087fe43f */
[----:B------:R-:W-:-:S07]  /*00e0*/  UIADD3.X UR5, URZ, UR5, URZ, UP1, !UPT ;  /* 0x000000053f057290 */ /* 0x000fce0008ffe43f */
[----:B------:R0:W-:Y:S02]  /*00f0*/  UTMACCTL.PF [UR6] ;  /* 0x00000000060079b9 */ /* 0x0001e40008040000 */
[----:B------:R0:W-:Y:S02]  /*0100*/  UTMACCTL.PF [UR4] ;  /* 0x00000000040079b9 */ /* 0x0001e40008040000 */
[----:B0-----:R-:W-:Y:S01]  /*0110*/  NOP ;  /* 0x0000000000007918 */ /* 0x001fe20000000000 */
.L_x_1:
[----:B------:R-:W-:Y:S05]  /*0120*/  BSYNC B0 ;  /* 0x0000000000007941 */ /* 0x000fea0003800000 */
.L_x_0:
[----:B------:R-:W0:Y:S02]  /*0130*/  SHFL.IDX PT, R2, R0, RZ, 0x1f ;  /* 0x00001fff00027589 */ /* 0x000e2400000e0000 */
[----:B0-----:R-:W-:-:S13]  /*0140*/  ISETP.NE.AND P0, PT, R2, RZ, PT ;  /* 0x000000ff0200720c */ /* 0x001fda0003f05270 */
[----:B------:R-:W-:Y:S05]  /*0150*/  @P0 BRA `(.L_x_2) ;  /* 0x0000000000580947 */ /* 0x000fea0003800000 */
[----:B------:R-:W0:Y:S01]  /*0160*/  S2UR UR8, SR_CgaCtaId ;  /* 0x00000000000879c3 */ /* 0x000e220000008800 */
[----:B------:R-:W-:Y:S01]  /*0170*/  UMOV UR4, 0x400 ;  /* 0x0000040000047882 */ /* 0x000fe20000000000 */
[----:B------:R-:W-:Y:S01]  /*0180*/  UMOV UR5, 0x1 ;  /* 0x0000000100057882 */ /* 0x000fe20000000000 */
[----:B------:R-:W-:Y:S01]  /*0190*/  UMOV UR6, 0x100 ;  /* 0x0000010000067882 */ /* 0x000fe20000000000 */
[----:B------:R-:W-:Y:S01]  /*01a0*/  ELECT P0, URZ, PT ;  /* 0x00000000003f782f */ /* 0x000fe20003800000 */
[----:B------:R-:W-:-:S04]  /*01b0*/  UIADD3 UR6, -UR6, 0x100000, URZ ;  /* 0x0010000006067890 */ /* 0x000fc8000fffe13f */
[----:B------:R-:W-:Y:S02]  /*01c0*/  USHF.L.U32 UR7, UR6, 0xb, URZ ;  /* 0x0000000b06077899 */ /* 0x000fe4000800063f */
[----:B------:R-:W-:Y:S02]  /*01d0*/  USHF.L.U32 UR6, UR6, 0x1, URZ ;  /* 0x0000000106067899 */ /* 0x000fe4000800063f */
[----:B0-----:R-:W-:Y:S02]  /*01e0*/  ULEA UR8, UR8, UR4, 0x18 ;  /* 0x0000000408087291 */ /* 0x001fe4000f8ec03f */
[----:B------:R-:W-:-:S04]  /*01f0*/  UIADD3 UR4, -UR5, 0x100000, URZ ;  /* 0x0010000005047890 */ /* 0x000fc8000fffe13f */
[----:B------:R-:W-:Y:S02]  /*0200*/  USHF.L.U32 UR5, UR4, 0xb, URZ ;  /* 0x0000000b04057899 */ /* 0x000fe4000800063f */
[----:B------:R-:W-:Y:S01]  /*0210*/  USHF.L.U32 UR4, UR4, 0x1, URZ ;  /* 0x0000000104047899 */ /* 0x000fe2000800063f */
[----:B------:R-:W0:Y:S11]  /*0220*/  FENCE.VIEW.ASYNC.S ;  /* 0x00000000000073c6 */ /* 0x000e360000000000 */
[----:B0-----:R0:W1:Y:S01]  /*0230*/  SYNCS.EXCH.64 URZ, [UR8], UR4 ;  /* 0x00000004083f75b2 */ /* 0x0010620008000100 */
[----:B------:R0:W2:Y:S01]  /*0240*/  SYNCS.EXCH.64 URZ, [UR8+0x20], UR6 ;  /* 0x00002006083f75b2 */ /* 0x0000a20008000100 */
[----:B------:R0:W3:Y:S01]  /*0250*/  SYNCS.EXCH.64 URZ, [UR8+0x8], UR4 ;  /* 0x00000804083f75b2 */ /* 0x0000e20008000100 */
[----:B------:R0:W4:Y:S01]  /*0260*/  SYNCS.EXCH.64 URZ, [UR8+0x28], UR6 ;  /* 0x00002806083f75b2 */ /* 0x0001220008000100 */
[----:B------:R0:W0:Y:S01]  /*0270*/  SYNCS.EXCH.64 URZ, [UR8+0x10], UR4 ;  /* 0x00001004083f75b2 */ /* 0x0000220008000100 */
[----:B------:R0:W0:Y:S01]  /*0280*/  SYNCS.EXCH.64 URZ, [UR8+0x30], UR6 ;  /* 0x00003006083f75b2 */ /* 0x0000220008000100 */
[----:B------:R0:W0:Y:S01]  /*0290*/  SYNCS.EXCH.64 URZ, [UR8+0x18], UR4 ;  /* 0x00001804083f75b2 */ /* 0x0000220008000100 */
[----:B------:R0:W0:Y:S01]  /*02a0*/  SYNCS.EXCH.64 URZ, [UR8+0x38], UR6 ;  /* 0x00003806083f75b2 */ /* 0x0000220008000100 */
[----:B------:R-:W-:Y:S01]  /*02b0*/  NOP ;  /* 0x0000000000007918 */ /* 0x000fe20000000000 */
.L_x_2:
[----:B------:R-:W5:Y:S01]  /*02c0*/  SHFL.IDX PT, R0, R0, RZ, 0x1f ;  /* 0x00001fff00007589 */ /* 0x000f6200000e0000 */
[----:B------:R-:W-:Y:S01]  /*02d0*/  ELECT P0, URZ, PT ;  /* 0x00000000003f782f */ /* 0x000fe20003800000 */
[----:B------:R-:W1:Y:S01]  /*02e0*/  LDC R2, c[0x0][0x65c] ;  /* 0x00019700ff027b82 */ /* 0x000e620000000800 */
[----:B------:R-:W-:Y:S01]  /*02f0*/  SHF.R.S32.HI R6, RZ, 0x1f, R5 ;  /* 0x0000001fff067819 */ /* 0x000fe20000011405 */
[----:B------:R-:W2:Y:S01]  /*0300*/  S2R R3, SR_CTAID.Y ;  /* 0x0000000000037919 */ /* 0x000ea20000002600 */
[----:B0-----:R-:W-:Y:S01]  /*0310*/  UMOV UR4, 0x20 ;  /* 0x0000002000047882 */ /* 0x001fe20000000000 */
[----:B------:R-:W-:Y:S01]  /*0320*/  ISETP.NE.AND P2, PT, R8, RZ, PT ;  /* 0x000000ff0800720c */ /* 0x000fe20003f45270 */
[----:B------:R-:W-:Y:S01]  /*0330*/  NOP ;  /* 0x0000000000007918 */ /* 0x000fe20000000000 */
[----:B------:R-:W0:Y:S01]  /*0340*/  S2R R4, SR_CTAID.X ;  /* 0x0000000000047919 */ /* 0x000e220000002500 */
[----:B------:R-:W-:Y:S01]  /*0350*/  LEA.HI R6, R6, R5, RZ, 0x2 ;  /* 0x0000000506067211 */ /* 0x000fe200078f10ff */
[----:B------:R-:W-:Y:S01]  /*0360*/  NOP ;  /* 0x0000000000007918 */ /* 0x000fe20000000000 */
[----:B-----5:R-:W-:-:S02]  /*0370*/  ISETP.NE.OR P0, PT, R0, RZ, !P0 ;  /* 0x000000ff0000720c */ /* 0x020fc40004705670 */
[----:B-1----:R-:W-:-:S04]  /*0380*/  ISETP.NE.AND P3, PT, R2, 0x1, PT ;  /* 0x000000010200780c */ /* 0x002fc80003f65270 */
[----:B------:R-:W-:Y:S02]  /*0390*/  P2R R0, PR, RZ, 0x8 ;  /* 0x00000008ff007803 */ /* 0x000fe40000000000 */
[----:B------:R-:W-:-:S05]  /*03a0*/  LOP3.LUT R0, R6, 0xfffffffc, RZ, 0xc0, !PT ;  /* 0xfffffffc06007812 */ /* 0x000fca00078ec0ff */
[----:B------:R-:W-:Y:S01]  /*03b0*/  VOTEU.ALL UP0, P0 ;  /* 0x00000000003f7886 */ /* 0x000fe20000000000 */
[----:B------:R-:W-:Y:S01]  /*03c0*/  IMAD.IADD R0, R5, 0x1, -R0 ;  /* 0x0000000105007824 */ /* 0x000fe200078e0a00 */
[----:B------:R-:W0:Y:S01]  /*03d0*/  @P3 LDC R17, c[0x0][0x10] ;  /* 0x00000400ff113b82 */ /* 0x000e220000000800 */
[----:B------:R-:W-:Y:S01]  /*03e0*/  VOTEU.ALL UP1, P0 ;  /* 0x00000000003f7886 */ /* 0x000fe20000020000 */
[----:B--2---:R-:W-:Y:S01]  /*03f0*/  @P3 IMAD.MOV.U32 R6, RZ, RZ, R3 ;  /* 0x000000ffff063224 */ /* 0x004fe200078e0003 */
[----:B------:R-:W-:Y:S01]  /*0400*/  @!UP0 UMOV UR6, 0x400 ;  /* 0x0000040000068882 */ /* 0x000fe20000000000 */
[----:B------:R-:W-:-:S04]  /*0410*/  @!UP0 UIADD3 UR4, -UR4, 0x100000, URZ ;  /* 0x0010000004048890 */ /* 0x000fc8000fffe13f */
[----:B------:R-:W-:Y:S02]  /*0420*/  @!UP0 USHF.L.U32 UR5, UR4, 0xb, URZ ;  /* 0x0000000b04058899 */ /* 0x000fe4000800063f */
[----:B------:R-:W-:Y:S01]  /*0430*/  @!UP0 USHF.L.U32 UR4, UR4, 0x1, URZ ;  /* 0x0000000104048899 */ /* 0x000fe2000800063f */
[----:B------:R-:W-:Y:S02]  /*0440*/  @P3 IMAD.MOV.U32 R7, RZ, RZ, RZ ;  /* 0x000000ffff073224 */ /* 0x000fe400078e00ff */
[----:B------:R-:W-:Y:S01]  /*0450*/  IMAD.MOV.U32 R5, RZ, RZ, RZ ;  /* 0x000000ffff057224 */ /* 0x000fe200078e00ff */
[----:B------:R-:W1:Y:S01]  /*0460*/  @!UP0 S2UR UR7, SR_CgaCtaId ;  /* 0x00000000000789c3 */ /* 0x000e620000008800 */
[----:B------:R-:W-:-:S07]  /*0470*/  @P3 IMAD.MOV.U32 R11, RZ, RZ, RZ ;  /* 0x000000ffff0b3224 */ /* 0x000fce00078e00ff */
[----:B------:R-:W2:Y:S01]  /*0480*/  @!P3 LDC R9, c[0x0][0xc] ;  /* 0x00000300ff09bb82 */ /* 0x000ea20000000800 */
[----:B0-----:R-:W-:-:S04]  /*0490*/  @P3 IMAD.WIDE.U32 R16, R4, R17, R6 ;  /* 0x0000001104103225 */ /* 0x001fc800078e0006 */
[----:B------:R-:W-:Y:S01]  /*04a0*/  @P3 IMAD.IADD R17, R17, 0x1, R11 ;  /* 0x0000000111113824 */ /* 0x000fe200078e020b */
[----:B-1----:R-:W-:Y:S01]  /*04b0*/  @!UP0 ULEA UR6, UR7, UR6, 0x18 ;  /* 0x0000000607068291 */ /* 0x002fe2000f8ec03f */
[----:B------:R-:W-:Y:S01]  /*04c0*/  VOTEU.ALL UP0, P0 ;  /* 0x00000000003f7886 */ /* 0x000fe20000000000 */
[----:B------:R-:W-:-:S04]  /*04d0*/  ISETP.NE.AND P0, PT, R0, 0x3, PT ;  /* 0x000000030000780c */ /* 0x000fc80003f05270 */
[----:B------:R-:W-:Y:S01]  /*04e0*/  ISETP.EQ.OR P0, PT, R0, RZ, !P0 ;  /* 0x000000ff0000720c */ /* 0x000fe20004702670 */
[----:B--2---:R-:W-:-:S03]  /*04f0*/  @!P3 IMAD.WIDE.U32 R6, R9, R3, R4 ;  /* 0x000000030906b225 */ /* 0x004fc600078e0004 */
[C---:B------:R-:W-:Y:S01]  /*0500*/  ISETP.EQ.AND P0, PT, R8.reuse, RZ, P0 ;  /* 0x000000ff0800720c */ /* 0x040fe20000702270 */
[----:B------:R-:W-:Y:S01]  /*0510*/  VIADD R8, R8, 0xffffffff ;  /* 0xffffffff08087836 */ /* 0x000fe20000000000 */
[----:B------:R-:W0:Y:S02]  /*0520*/  FENCE.VIEW.ASYNC.S ;  /* 0x00000000000073c6 */ /* 0x000e240000000000 */
[----:B0-----:R0:W3:Y:S01]  /*0530*/  @!UP0 SYNCS.EXCH.64 URZ, [UR6+0x50], UR4 ;  /* 0x00005004063f85b2 */ /* 0x0010e20008000100 */
[----:B------:R-:W-:Y:S01]  /*0540*/  @!P3 IMAD.MOV.U32 R16, RZ, RZ, R6 ;  /* 0x000000ffff10b224 */ /* 0x000fe200078e0006 */
[----:B------:R-:W-:Y:S01]  /*0550*/  SEL R19, RZ, 0x1, !P0 ;  /* 0x00000001ff137807 */ /* 0x000fe20004000000 */
[----:B------:R-:W-:Y:S01]  /*0560*/  @!P3 IMAD.MOV.U32 R17, RZ, RZ, R7 ;  /* 0x000000ffff11b224 */ /* 0x000fe200078e0007 */
[----:B------:R-:W-:-:S04]  /*0570*/  ISETP.GE.U32.AND P1, PT, R8, 0x2, PT ;  /* 0x000000020800780c */ /* 0x000fc80003f26070 */
[----:B------:R-:W-:Y:S01]  /*0580*/  SEL R19, R19, 0x2, P1 ;  /* 0x0000000213137807 */ /* 0x000fe20000800000 */
[----:B------:R0:W3:Y:S01]  /*0590*/  @!UP1 SYNCS.EXCH.64 URZ, [UR6+0x58], UR4 ;  /* 0x00005804063f95b2 */ /* 0x0000e20008000100 */
[----:B------:R-:W-:Y:S01]  /*05a0*/  NOP ;  /* 0x0000000000007918 */ /* 0x000fe20000000000 */
[----:B---34-:R-:W-:Y:S06]  /*05b0*/  BAR.SYNC.DEFER_BLOCKING 0x0 ;  /* 0x0000000000007b1d */ /* 0x018fec0000010000 */
[----:B------:R-:W-:Y:S05]  /*05c0*/  @!P2 BRA `(.L_x_3) ;  /* 0x000000a00078a947 */ /* 0x000fea0003800000 */
[----:B------:R-:W-:-:S13]  /*05d0*/  ISETP.GT.U32.AND P0, PT, R8, 0x1, PT ;  /* 0x000000010800780c */ /* 0x000fda0003f04070 */
[----:B0-----:R-:W-:Y:S05]  /*05e0*/  @P0 EXIT ;  /* 0x000000000000094d */ /* 0x001fea0003800000 */
[----:B------:R-:W-:Y:S01]  /*05f0*/  ULDC.64 UR4, c[0x0][0x650] ;  /* 0x0001940000047ab9 */ /* 0x000fe20000000a00 */
[----:B------:R-:W-:Y:S01]  /*0600*/  PRMT R0, RZ, 0x7610, R0 ;  /* 0x00007610ff007816 */ /* 0x000fe20000000000 */
[----:B------:R-:W-:Y:S01]  /*0610*/  IMAD.MOV.U32 R152, RZ, RZ, -0x1 ;  /* 0xffffffffff987424 */ /* 0x000fe200078e00ff */
[----:B------:R-:W-:Y:S01]  /*0620*/  ISETP.GE.U32.AND P0, PT, R16, UR4, PT ;  /* 0x0000000410007c0c */ /* 0x000fe2000bf06070 */
[----:B------:R-:W-:Y:S02]  /*0630*/  IMAD.MOV.U32 R153, RZ, RZ, -0x1 ;  /* 0xffffffffff997424 */ /* 0x000fe400078e00ff */
[----:B------:R-:W-:Y:S01]  /*0640*/  IMAD.MOV.U32 R23, RZ, RZ, -0x1 ;  /* 0xffffffffff177424 */ /* 0x000fe200078e00ff */
[----:B------:R-:W-:-:S13]  /*0650*/  ISETP.GE.U32.AND.EX P0, PT, R17, UR5, PT, P0 ;  /* 0x0000000511007c0c */ /* 0x000fda000bf06100 */
[----:B------:R-:W-:Y:S05]  /*0660*/  @P0 BRA `(.L_x_4) ;  /* 0x0000000400540947 */ /* 0x000fea0003800000 */
[----:B------:R-:W0:Y:S01]  /*0670*/  LDC.64 R14, c[0x0][0x628] ;  /* 0x00018a00ff0e7b82 */ /* 0x000e220000000a00 */
[----:B------:R-:W-:Y:S02]  /*0680*/  IMAD.MOV.U32 R6, RZ, RZ, R16 ;  /* 0x000000ffff067224 */ /* 0x000fe400078e0010 */
[----:B------:R-:W-:-:S05]  /*0690*/  IMAD.MOV.U32 R7, RZ, RZ, R17 ;  /* 0x000000ffff077224 */ /* 0x000fca00078e0011 */
[----:B------:R-:W1:Y:S08]  /*06a0*/  LDC R0, c[0x0][0x630] ;  /* 0x00018c00ff007b82 */ /* 0x000e700000000800 */
[----:B------:R-:W2:Y:S01]  /*06b0*/  LDC.64 R20, c[0x0][0x620] ;  /* 0x00018800ff147b82 */ /* 0x000ea20000000a00 */
[----:B0-----:R-:W-:-:S04]  /*06c0*/  ISETP.NE.U32.AND P0, PT, R14, RZ, PT ;  /* 0x000000ff0e00720c */ /* 0x001fc80003f05070 */
[----:B------:R-:W-:-:S13]  /*06d0*/  ISETP.NE.AND.EX P0, PT, R15, RZ, PT, P0 ;  /* 0x000000ff0f00720c */ /* 0x000fda0003f05300 */
[----:B-12---:R-:W-:Y:S05]  /*06e0*/  @!P0 BRA `(.L_x_5) ;  /* 0x0000000000288947 */ /* 0x006fea0003800000 */
[----:B------:R-:W0:Y:S02]  /*06f0*/  LDC R11, c[0x0][0x634] ;  /* 0x00018d00ff0b7b82 */ /* 0x000e240000000800 */
[----:B0-----:R-:W-:-:S05]  /*0700*/  IADD3 R11, P0, R16, R11, RZ ;  /* 0x0000000b100b7210 */ /* 0x001fca0007f1e0ff */
[----:B------:R-:W-:-:S04]  /*0710*/  IMAD.X R13, RZ, RZ, R17, P0 ;  /* 0x000000ffff0d7224 */ /* 0x000fc800000e0611 */
[----:B------:R-:W-:-:S04]  /*0720*/  IMAD.WIDE.U32 R6, R13, R14, RZ ;  /* 0x0000000e0d067225 */ /* 0x000fc800078e00ff */
[----:B------:R-:W-:-:S04]  /*0730*/  IMAD.WIDE.U32 R8, P0, R11, R15, R6 ;  /* 0x0000000f0b087225 */ /* 0x000fc80007800006 */
[----:B------:R-:W-:-:S04]  /*0740*/  IMAD.WIDE.U32 R6, R11, R14, RZ ;  /* 0x0000000e0b067225 */ /* 0x000fc800078e00ff */
[----:B------:R-:W-:Y:S01]  /*0750*/  IMAD.X R11, RZ, RZ, RZ, P0 ;  /* 0x000000ffff0b7224 */ /* 0x000fe200000e06ff */
[----:B------:R-:W-:Y:S01]  /*0760*/  IADD3 RZ, P0, R7, R8, RZ ;  /* 0x0000000807ff7210 */ /* 0x000fe20007f1e0ff */
[----:B------:R-:W-:-:S04]  /*0770*/  IMAD.MOV.U32 R10, RZ, RZ, R9 ;  /* 0x000000ffff0a7224 */ /* 0x000fc800078e0009 */
[----:B------:R-:W-:-:S08]  /*0780*/  IMAD.WIDE.U32.X R6, R13, R15, R10, P0 ;  /* 0x0000000f0d067225 */ /* 0x000fd000000e040a */
.L_x_5:
[-CC-:B------:R-:W-:Y:S01]  /*0790*/  SHF.R.U64 R23, R6, R0.reuse, R7.reuse ;  /* 0x0000000006177219 */ /* 0x180fe20000001207 */
[----:B------:R-:W0:Y:S01]  /*07a0*/  LDC R10, c[0x0][0x618] ;  /* 0x00018600ff0a7b82 */ /* 0x000e220000000800 */
[----:B------:R-:W-:Y:S01]  /*07b0*/  SHF.R.U32.HI R5, RZ, R0, R7 ;  /* 0x00000000ff057219 */ /* 0x000fe20000011607 */
[----:B------:R-:W-:Y:S01]  /*07c0*/  ULDC UR4, c[0x0][0x150] ;  /* 0x0000540000047ab9 */ /* 0x000fe20000000800 */
[----:B------:R-:W-:Y:S02]  /*07d0*/  IADD3 R9, P0, RZ, -R23, RZ ;  /* 0x80000017ff097210 */ /* 0x000fe40007f1e0ff */
[----:B------:R-:W-:-:S03]  /*07e0*/  I2FP.F32.U32 R0, R4 ;  /* 0x0000000400007245 */ /* 0x000fc60000201000 */
[----:B------:R-:W1:Y:S01]  /*07f0*/  LDC.64 R28, c[0x0][0x640] ;  /* 0x00019000ff1c7b82 */ /* 0x000e620000000a00 */
[----:B------:R-:W-:Y:S02]  /*0800*/  IMAD.X R11, RZ, RZ, ~R5, P0 ;  /* 0x000000ffff0b7224 */ /* 0x000fe400000e0e05 */
[----:B------:R-:W-:Y:S01]  /*0810*/  FMUL R0, R0, UR4 ;  /* 0x0000000400007c20 */ /* 0x000fe20008400000 */
[----:B------:R-:W-:Y:S01]  /*0820*/  IMAD.WIDE.U32 R6, R9, R20, R16 ;  /* 0x0000001409067225 */ /* 0x000fe200078e0010 */
[----:B------:R-:W-:-:S03]  /*0830*/  ULDC UR4, c[0x0][0x154] ;  /* 0x0000550000047ab9 */ /* 0x000fc60000000800 */
[----:B------:R-:W-:Y:S01]  /*0840*/  IMAD R8, R11, R20, RZ ;  /* 0x000000140b087224 */ /* 0x000fe200078e02ff */
[----:B------:R-:W2:Y:S01]  /*0850*/  LDC R5, c[0x0][0x144] ;  /* 0x00005100ff057b82 */ /* 0x000ea20000000800 */
[----:B------:R-:W3:Y:S02]  /*0860*/  F2I.U32.TRUNC.NTZ R0, R0 ;  /* 0x0000000000007305 */ /* 0x000ee4000020f000 */
[----:B------:R-:W-:-:S04]  /*0870*/  IMAD R9, R9, R21, R8 ;  /* 0x0000001509097224 */ /* 0x000fc800078e0208 */
[----:B------:R-:W-:Y:S01]  /*0880*/  IMAD.IADD R7, R7, 0x1, R9 ;  /* 0x0000000107077824 */ /* 0x000fe200078e0209 */
[----:B------:R-:W4:Y:S01]  /*0890*/  LDC R12, c[0x0][0x608] ;  /* 0x00018200ff0c7b82 */ /* 0x000f220000000800 */
[----:B------:R-:W-:-:S03]  /*08a0*/  IMAD.MOV.U32 R9, RZ, RZ, -0x1 ;  /* 0xffffffffff097424 */ /* 0x000fc600078e00ff */
[-CC-:B0-----:R-:W-:Y:S02]  /*08b0*/  SHF.R.U64 R20, R6, R10.reuse, R7.reuse ;  /* 0x0000000a06147219 */ /* 0x181fe40000001207 */
[----:B------:R-:W-:Y:S02]  /*08c0*/  I2FP.F32.U32 R6, R3 ;  /* 0x0000000300067245 */ /* 0x000fe40000201000 */
[----:B------:R-:W0:Y:S01]  /*08d0*/  LDC R26, c[0x0][0x658] ;  /* 0x00019600ff1a7b82 */ /* 0x000e220000000800 */
[----:B-1----:R-:W-:Y:S01]  /*08e0*/  ISETP.NE.U32.AND P0, PT, R28, RZ, PT ;  /* 0x000000ff1c00720c */ /* 0x002fe20003f05070 */
[----:B---3--:R-:W-:Y:S01]  /*08f0*/  IMAD.MOV R8, RZ, RZ, -R0 ;  /* 0x000000ffff087224 */ /* 0x008fe200078e0a00 */
[----:B------:R-:W-:Y:S01]  /*0900*/  SHF.R.U32.HI R7, RZ, R10, R7 ;  /* 0x0000000aff077219 */ /* 0x000fe20000011607 */
[----:B------:R-:W-:Y:S01]  /*0910*/  FMUL R6, R6, UR4 ;  /* 0x0000000406067c20 */ /* 0x000fe20008400000 */
[----:B------:R-:W-:-:S03]  /*0920*/  ISETP.NE.AND.EX P0, PT, R29, RZ, PT, P0 ;  /* 0x000000ff1d00720c */ /* 0x000fc60003f05300 */
[----:B------:R-:W1:Y:S01]  /*0930*/  LDC R14, c[0x0][0x148] ;  /* 0x00005200ff0e7b82 */ /* 0x000e620000000800 */
[----:B--2---:R-:W-:-:S07]  /*0940*/  IMAD R0, R5, R8, R4 ;  /* 0x0000000805007224 */ /* 0x004fce00078e0204 */
[----:B------:R-:W2:Y:S01]  /*0950*/  LDC R24, c[0x0][0x600] ;  /* 0x00018000ff187b82 */ /* 0x000ea20000000800 */
[-CC-:B----4-:R-:W-:Y:S02]  /*0960*/  SHF.R.U64 R30, R20, R12.reuse, R7.reuse ;  /* 0x0000000c141e7219 */ /* 0x190fe40000001207 */
[----:B------:R-:W-:Y:S01]  /*0970*/  SHF.R.U32.HI R5, RZ, R12, R7 ;  /* 0x0000000cff057219 */ /* 0x000fe20000011607 */
[----:B------:R-:W-:Y:S01]  /*0980*/  IMAD.MOV.U32 R7, RZ, RZ, 0x1 ;  /* 0x00000001ff077424 */ /* 0x000fe200078e00ff */
[----:B------:R3:W4:Y:S03]  /*0990*/  F2I.U32.TRUNC.NTZ R12, R6 ;  /* 0x00000006000c7305 */ /* 0x000726000020f000 */
[----:B------:R-:W1:Y:S01]  /*09a0*/  LDC R15, c[0x0][0x648] ;  /* 0x00019200ff0f7b82 */ /* 0x000e620000000800 */
[-C--:B0-----:R-:W-:Y:S02]  /*09b0*/  SHF.L.U32 R4, R9, R26.reuse, RZ ;  /* 0x0000001a09047219 */ /* 0x081fe400000006ff */
[----:B------:R-:W-:-:S02]  /*09c0*/  SHF.R.U64 R32, R30, R26, R5 ;  /* 0x0000001a1e207219 */ /* 0x000fc40000001205 */
[----:B------:R-:W-:Y:S02]  /*09d0*/  LOP3.LUT R11, RZ, R4, RZ, 0x33, !PT ;  /* 0x00000004ff0b7212 */ /* 0x000fe400078e33ff */
[-C--:B------:R-:W-:Y:S01]  /*09e0*/  SHF.R.U32.HI R5, RZ, R26.reuse, R5 ;  /* 0x0000001aff057219 */ /* 0x080fe20000011605 */
[----:B------:R-:W0:Y:S01]  /*09f0*/  LDC R21, c[0x0][0x638] ;  /* 0x00018e00ff157b82 */ /* 0x000e220000000800 */
[----:B------:R-:W-:Y:S01]  /*0a00*/  SHF.L.U32 R10, R7, R26, RZ ;  /* 0x0000001a070a7219 */ /* 0x000fe200000006ff */
[----:B------:R-:W-:-:S06]  /*0a10*/  IMAD.MOV.U32 R4, RZ, RZ, R32 ;  /* 0x000000ffff047224 */ /* 0x000fcc00078e0020 */
[----:B------:R-:W0:Y:S01]  /*0a20*/  LDC R152, c[0x0][0x610] ;  /* 0x00018400ff987b82 */ /* 0x000e220000000800 */
[----:B---34-:R-:W-:Y:S05]  /*0a30*/  @!P0 BRA `(.L_x_6) ;  /* 0x0000000000288947 */ /* 0x018fea0003800000 */
[----:B------:R-:W3:Y:S02]  /*0a40*/  LDC R9, c[0x0][0x64c] ;  /* 0x00019300ff097b82 */ /* 0x000ee40000000800 */
[----:B---3--:R-:W-:-:S05]  /*0a50*/  IADD3 R9, P0, R32, R9, RZ ;  /* 0x0000000920097210 */ /* 0x008fca0007f1e0ff */
        /* <DEDUP_REMOVED lines=8> */
.L_x_6:
[----:B-1----:R-:W-:Y:S01]  /*0ae0*/  SHF.R.U64 R4, R4, R15, R5 ;  /* 0x0000000f04047219 */ /* 0x002fe20000001205 */
[----:B--2---:R-:W-:Y:S01]  /*0af0*/  VIADD R5, R24, 0xffffffff ;  /* 0xffffffff18057836 */ /* 0x004fe20000000000 */
[----:B------:R-:W-:Y:S01]  /*0b00*/  LOP3.LUT R11, R30, R11, RZ, 0xc0, !PT ;  /* 0x0000000b1e0b7212 */ /* 0x000fe200078ec0ff */
[----:B------:R-:W-:Y:S02]  /*0b10*/  IMAD.MOV R12, RZ, RZ, -R12 ;  /* 0x000000ffff0c7224 */ /* 0x000fe400078e0a0c */
[----:B------:R-:W-:Y:S01]  /*0b20*/  IMAD.MOV R6, RZ, RZ, -R4 ;  /* 0x000000ffff067224 */ /* 0x000fe200078e0a04 */
[----:B------:R-:W-:Y:S01]  /*0b30*/  LOP3.LUT R5, R20, R5, RZ, 0xc0, !PT ;  /* 0x0000000514057212 */ /* 0x000fe200078ec0ff */
[----:B------:R-:W-:Y:S02]  /*0b40*/  @P3 IMAD R0, R14, R12, R3 ;  /* 0x0000000c0e003224 */ /* 0x000fe400078e0203 */
[----:B------:R-:W-:Y:S02]  /*0b50*/  IMAD R11, R10, R4, R11 ;  /* 0x000000040a0b7224 */ /* 0x000fe400078e020b */
[----:B0-----:R-:W-:-:S02]  /*0b60*/  IMAD R3, R6, R21, R32 ;  /* 0x0000001506037224 */ /* 0x001fc400078e0220 */
[----:B------:R-:W-:Y:S02]  /*0b70*/  IMAD R152, R11, R152, R0 ;  /* 0x000000980b987224 */ /* 0x000fe400078e0200 */
[----:B------:R-:W-:Y:S02]  /*0b80*/  IMAD R3, R3, R24, R5 ;  /* 0x0000001803037224 */ /* 0x000fe400078e0205 */
[----:B------:R-:W-:-:S03]  /*0b90*/  IMAD.MOV.U32 R0, RZ, RZ, 0x1 ;  /* 0x00000001ff007424 */ /* 0x000fc600078e00ff */
[----:B------:R-:W-:Y:S02]  /*0ba0*/  SEL R153, R3, R152, !P3 ;  /* 0x0000009803997207 */ /* 0x000fe40005800000 */
[----:B------:R-:W-:-:S07]  /*0bb0*/  SEL R152, R152, R3, !P3 ;  /* 0x0000000398987207 */ /* 0x000fce0005800000 */
.L_x_4:
[----:B------:R-:W-:-:S08]  /*0bc0*/  NOP ;  /* 0x0000000000007918 */ /* 0x000fd00000000000 */
[----:B------:R-:W0:Y:S02]  /*0bd0*/  USETMAXREG.TRY_ALLOC.CTAPOOL UP0, 0xe8 ;  /* 0x000000e8000079c8 */ /* 0x000e240008000600 */
[----:B0-----:R-:W-:-:S13]  /*0be0*/  PLOP3.LUT P0, PT, PT, PT, UP0, 0x80, 0x0 ;  /* 0x000000000000781c */ /* 0x001fda0003f0f008 */
[----:B------:R-:W-:Y:S05]  /*0bf0*/  @!P0 BRA `(.L_x_4) ;  /* 0xfffffffc00f08947 */ /* 0x000fea000383ffff */
[----:B------:R-:W-:Y:S01]  /*0c00*/  ULDC.64 UR4, c[0x0][0x598] ;  /* 0x0001660000047ab9 */ /* 0x000fe20000000a00 */
[----:B------:R-:W-:Y:S01]  /*0c10*/  ULDC.64 UR36, c[0x0][0x208] ;  /* 0x0000820000247ab9 */ /* 0x000fe20000000a00 */
[----:B------:R-:W-:-:S04]  /*0c20*/  ISETP.NE.U32.AND P0, PT, RZ, UR4, PT ;  /* 0x00000004ff007c0c */ /* 0x000fc8000bf05070 */
[----:B------:R-:W-:-:S13]  /*0c30*/  ISETP.NE.AND.EX P0, PT, RZ, UR5, PT, P0 ;  /* 0x00000005ff007c0c */ /* 0x000fda000bf05300 */
[----:B------:R-:W-:Y:S05]  /*0c40*/  @!P0 BRA `(.L_x_7) ;  /* 0x00000000001c8947 */ /* 0x000fea0003800000 */
[----:B------:R-:W0:Y:S02]  /*0c50*/  LDC.64 R4, c[0x0][0x598] ;  /* 0x00016600ff047b82 */ /* 0x000e240000000a00 */
[----:B0-----:R-:W2:Y:S02]  /*0c60*/  LDG.E.64 R4, desc[UR36][R4.64] ;  /* 0x0000002404047981 */ /* 0x001ea4000c1e1b00 */
[----:B--2---:R-:W-:-:S04]  /*0c70*/  ISETP.NE.U32.AND P0, PT, R4, RZ, PT ;  /* 0x000000ff0400720c */ /* 0x004fc80003f05070 */
[----:B------:R-:W-:-:S13]  /*0c80*/  ISETP.NE.AND.EX P0, PT, R5, RZ, PT, P0 ;  /* 0x000000ff0500720c */ /* 0x000fda0003f05300 */
[----:B------:R-:W-:Y:S05]  /*0c90*/  @!P0 BRA `(.L_x_7) ;  /* 0x0000000000088947 */ /* 0x000fea0003800000 */
[----:B------:R0:W5:Y:S01]  /*0ca0*/  LD.E R154, desc[UR36][R4.64] ;  /* 0x00000024049a7980 */ /* 0x000162000c101900 */
[----:B------:R-:W-:Y:S05]  /*0cb0*/  BRA `(.L_x_8) ;  /* 0x0000000000247947 */ /* 0x000fea0003800000 */
.L_x_7:
[----:B------:R-:W-:Y:S02]  /*0cc0*/  ULDC.64 UR4, c[0x0][0x588] ;  /* 0x0001620000047ab9 */ /* 0x000fe40000000a00 */
[----:B------:R-:W-:-:S04]  /*0cd0*/  ISETP.NE.U32.AND P0, PT, RZ, UR4, PT ;  /* 0x00000004ff007c0c */ /* 0x000fc8000bf05070 */
[----:B------:R-:W-:-:S13]  /*0ce0*/  ISETP.NE.AND.EX P0, PT, RZ, UR5, PT, P0 ;  /* 0x00000005ff007c0c */ /* 0x000fda000bf05300 */
[----:B------:R-:W-:Y:S05]  /*0cf0*/  @!P0 BRA `(.L_x_9) ;  /* 0x00000000000c8947 */ /* 0x000fea0003800000 */
[----:B------:R-:W0:Y:S02]  /*0d00*/  LDC.64 R154, c[0x0][0x588] ;  /* 0x00016200ff9a7b82 */ /* 0x000e240000000a00 */
[----:B0-----:R1:W5:Y:S01]  /*0d10*/  LDG.E R154, desc[UR36][R154.64] ;  /* 0x000000249a9a7981 */ /* 0x001362000c1e1900 */
[----:B------:R-:W-:Y:S05]  /*0d20*/  BRA `(.L_x_8) ;  /* 0x0000000000087947 */ /* 0x000fea0003800000 */
.L_x_9:
[----:B------:R-:W-:Y:S02]  /*0d30*/  ULDC UR4, c[0x0][0x580] ;  /* 0x0001600000047ab9 */ /* 0x000fe40000000800 */
[----:B------:R-:W-:-:S07]  /*0d40*/  IMAD.U32 R154, RZ, RZ, UR4 ;  /* 0x00000004ff9a7e24 */ /* 0x000fce000f8e00ff */
.L_x_8:
[----:B------:R-:W-:Y:S02]  /*0d50*/  ULDC.64 UR4, c[0x0][0x5a0] ;  /* 0x0001680000047ab9 */ /* 0x000fe40000000a00 */
[----:B------:R-:W-:-:S04]  /*0d60*/  ISETP.NE.U32.AND P0, PT, RZ, UR4, PT ;  /* 0x00000004ff007c0c */ /* 0x000fc8000bf05070 */
[----:B------:R-:W-:-:S13]  /*0d70*/  ISETP.NE.AND.EX P0, PT, RZ, UR5, PT, P0 ;  /* 0x00000005ff007c0c */ /* 0x000fda000bf05300 */
[----:B------:R-:W-:Y:S05]  /*0d80*/  @!P0 BRA `(.L_x_10) ;  /* 0x00000000001c8947 */ /* 0x000fea0003800000 */
[----:B0-----:R-:W0:Y:S02]  /*0d90*/  LDC.64 R4, c[0x0][0x5a0] ;  /* 0x00016800ff047b82 */ /* 0x001e240000000a00 */
[----:B0-----:R-:W2:Y:S02]  /*0da0*/  LDG.E.64 R4, desc[UR36][R4.64] ;  /* 0x0000002404047981 */ /* 0x001ea4000c1e1b00 */
[----:B--2---:R-:W-:-:S04]  /*0db0*/  ISETP.NE.U32.AND P0, PT, R4, RZ, PT ;  /* 0x000000ff0400720c */ /* 0x004fc80003f05070 */
[----:B------:R-:W-:-:S13]  /*0dc0*/  ISETP.NE.AND.EX P0, PT, R5, RZ, PT, P0 ;  /* 0x000000ff0500720c */ /* 0x000fda0003f05300 */
[----:B------:R-:W-:Y:S05]  /*0dd0*/  @!P0 BRA `(.L_x_10) ;  /* 0x0000000000088947 */ /* 0x000fea0003800000 */
[----:B-1----:R0:W5:Y:S01]  /*0de0*/  LD.E R155, desc[UR36][R4.64] ;  /* 0x00000024049b7980 */ /* 0x002162000c101900 */
[----:B------:R-:W-:Y:S05]  /*0df0*/  BRA `(.L_x_11) ;  /* 0x0000000000247947 */ /* 0x000fea0003800000 */
.L_x_10:
[----:B------:R-:W-:Y:S02]  /*0e00*/  ULDC.64 UR4, c[0x0][0x590] ;  /* 0x0001640000047ab9 */ /* 0x000fe40000000a00 */
[----:B------:R-:W-:-:S04]  /*0e10*/  ISETP.NE.U32.AND P0, PT, RZ, UR4, PT ;  /* 0x00000004ff007c0c */ /* 0x000fc8000bf05070 */
[----:B------:R-:W-:-:S13]  /*0e20*/  ISETP.NE.AND.EX P0, PT, RZ, UR5, PT, P0 ;  /* 0x00000005ff007c0c */ /* 0x000fda000bf05300 */
[----:B------:R-:W-:Y:S05]  /*0e30*/  @!P0 BRA `(.L_x_12) ;  /* 0x00000000000c8947 */ /* 0x000fea0003800000 */
[----:B0-----:R-:W1:Y:S02]  /*0e40*/  LDC.64 R4, c[0x0][0x590] ;  /* 0x00016400ff047b82 */ /* 0x001e640000000a00 */
[----:B-1----:R1:W5:Y:S01]  /*0e50*/  LDG.E R155, desc[UR36][R4.64] ;  /* 0x00000024049b7981 */ /* 0x002362000c1e1900 */
[----:B------:R-:W-:Y:S05]  /*0e60*/  BRA `(.L_x_11) ;  /* 0x0000000000087947 */ /* 0x000fea0003800000 */
.L_x_12:
[----:B------:R-:W-:Y:S02]  /*0e70*/  ULDC UR4, c[0x0][0x584] ;  /* 0x0001610000047ab9 */ /* 0x000fe40000000800 */
[----:B-1----:R-:W-:-:S07]  /*0e80*/  IMAD.U32 R155, RZ, RZ, UR4 ;  /* 0x00000004ff9b7e24 */ /* 0x002fce000f8e00ff */
.L_x_11:
[----:B------:R-:W-:-:S13]  /*0e90*/  LOP3.LUT P0, RZ, R0, 0xff, RZ, 0xc0, !PT ;  /* 0x000000ff00ff7812 */ /* 0x000fda000780c0ff */
[----:B------:R-:W-:Y:S05]  /*0ea0*/  @!P0 EXIT ;  /* 0x000000000000894d */ /* 0x000fea0003800000 */
[----:B------:R-:W-:Y:S01]  /*0eb0*/  ULDC UR4, c[0x0][0x28c] ;  /* 0x0000a30000047ab9 */ /* 0x000fe20000000800 */
[----:B------:R-:W-:Y:S01]  /*0ec0*/  LOP3.LUT R166, R19, 0x1, RZ, 0xfc, !PT ;  /* 0x0000000113a67812 */ /* 0x000fe200078efcff */
[----:B------:R-:W-:Y:S01]  /*0ed0*/  UIADD3 UR4, UR4, 0x1f, URZ ;  /* 0x0000001f04047890 */ /* 0x000fe2000fffe03f */
[----:B------:R-:W-:Y:S01]  /*0ee0*/  UMOV UR38, URZ ;  /* 0x0000003f00267c82 */ /* 0x000fe20008000000 */
[----:B------:R-:W-:Y:S02]  /*0ef0*/  UMOV UR39, URZ ;  /* 0x0000003f00277c82 */ /* 0x000fe40008000000 */
[----:B------:R-:W-:-:S04]  /*0f00*/  USHF.R.S32.HI UR5, URZ, 0x1f, UR4 ;  /* 0x0000001f3f057899 */ /* 0x000fc80008011404 */
[----:B------:R-:W-:-:S04]  /*0f10*/  ULEA.HI UR5, UR5, UR4, URZ, 0x5 ;  /* 0x0000000405057291 */ /* 0x000fc8000f8f283f */
[----:B------:R-:W-:-:S12]  /*0f20*/  USHF.R.S32.HI UR40, URZ, 0x5, UR5 ;  /* 0x000000053f287899 */ /* 0x000fd80008011405 */
.L_x_284:
[----:B------:R-:W-:Y:S01]  /*0f30*/  LOP3.LUT R0, R18, 0x80, RZ, 0xc0, !PT ;  /* 0x0000008012007812 */ /* 0x000fe200078ec0ff */
[----:B--2---:R-:W2:Y:S01]  /*0f40*/  S2UR UR7, SR_CgaCtaId ;  /* 0x00000000000779c3 */ /* 0x004ea20000008800 */
[----:B------:R-:W-:Y:S02]  /*0f50*/  UMOV UR6, 0x400 ;  /* 0x0000040000067882 */ /* 0x000fe40000000000 */
[----:B------:R-:W-:-:S06]  /*0f60*/  SHF.R.U32.HI R0, RZ, 0x7, R0 ;  /* 0x00000007ff007819 */ /* 0x000fcc0000011600 */
[----:B------:R-:W3:Y:S01]  /*0f70*/  SHFL.IDX PT, R0, R0, RZ, 0x1f ;  /* 0x00001fff00007589 */ /* 0x000ee200000e0000 */
[----:B--2---:R-:W-:Y:S01]  /*0f80*/  ULEA UR42, UR7, UR6, 0x18 ;  /* 0x00000006072a7291 */ /* 0x004fe2000f8ec03f */
[----:B---3--:R-:W-:-:S13]  /*0f90*/  R2UR UR4, R0 ;  /* 0x00000000000472ca */ /* 0x008fda00000e0000 */
[----:B------:R-:W-:-:S04]  /*0fa0*/  ULEA.HI UR5, UR4, UR4, URZ, 0x1 ;  /* 0x0000000404057291 */ /* 0x000fc8000f8f083f */
[----:B------:R-:W-:-:S04]  /*0fb0*/  ULOP3.LUT UR5, UR5, 0x7fffe, URZ, 0xc0, !UPT ;  /* 0x0007fffe05057892 */ /* 0x000fc8000f8ec03f */
[----:B------:R-:W-:-:S03]  /*0fc0*/  UIADD3 UR5, UR4, -UR5, URZ ;  /* 0x8000000504057290 */ /* 0x000fc6000fffe03f */
[----:B------:R-:W-:Y:S01]  /*0fd0*/  ULDC UR4, c[0x0][0x28c] ;  /* 0x0000a30000047ab9 */ /* 0x000fe20000000800 */
[----:B------:R-:W-:Y:S01]  /*0fe0*/  ULEA UR5, UR5, UR42, 0xd ;  /* 0x0000002a05057291 */ /* 0x000fe2000f8e683f */
[----:B------:R-:W-:-:S03]  /*0ff0*/  ISETP.LT.AND P0, PT, RZ, UR4, PT ;  /* 0x00000004ff007c0c */ /* 0x000fc6000bf01270 */
[----:B------:R-:W-:-:S04]  /*1000*/  UIADD3 UR5, UR5, 0x100, URZ ;  /* 0x0000010005057890 */ /* 0x000fc8000fffe03f */
[----:B------:R-:W-:-:S04]  /*1010*/  USHF.R.U32.HI UR5, URZ, 0x4, UR5 ;  /* 0x000000043f057899 */ /* 0x000fc80008011605 */
[----:B------:R-:W-:Y:S02]  /*1020*/  ULOP3.LUT UR41, UR5, 0x3fff, URZ, 0xc0, !UPT ;  /* 0x00003fff05297892 */ /* 0x000fe4000f8ec03f */
[----:B01--45:R-:W-:Y:S10]  /*1030*/  @P0 BRA `(.L_x_13) ;  /* 0x0000000000400947 */ /* 0x033ff40003800000 */
[----:B------:R-:W-:Y:S01]  /*1040*/  MOV R0, 0x0 ;  /* 0x0000000000007802 */ /* 0x000fe20000000f00 */
[----:B------:R-:W-:Y:S01]  /*1050*/  ULDC.64 UR4, c[0x4][0x68] ;  /* 0x01001a0000047ab9 */ /* 0x000fe20000000a00 */
[----:B------:R-:W-:Y:S01]  /*1060*/  ULDC.64 UR6, c[0x4][0x8] ;  /* 0x0100020000067ab9 */ /* 0x000fe20000000a00 */
[----:B01----:R-:W-:Y:S01]  /*1070*/  IMAD.U32 R4, RZ, RZ, UR4 ;  /* 0x00000004ff047e24 */ /* 0x003fe2000f8e00ff */
[----:B------:R0:W1:Y:S01]  /*1080*/  LDC.64 R14, c[0x4][R0] ;  /* 0x01000000000e7b82 */ /* 0x0000620000000a00 */
[----:B------:R-:W-:Y:S01]  /*1090*/  IMAD.U32 R5, RZ, RZ, UR5 ;  /* 0x00000005ff057e24 */ /* 0x000fe2000f8e00ff */
[----:B------:R-:W-:Y:S01]  /*10a0*/  ULDC.64 UR4, c[0x4][0x70] ;  /* 0x01001c0000047ab9 */ /* 0x000fe20000000a00 */
[----:B------:R-:W-:Y:S02]  /*10b0*/  IMAD.U32 R10, RZ, RZ, UR6 ;  /* 0x00000006ff0a7e24 */ /* 0x000fe4000f8e00ff */
[----:B------:R-:W-:Y:S02]  /*10c0*/  IMAD.U32 R6, RZ, RZ, UR4 ;  /* 0x00000004ff067e24 */ /* 0x000fe4000f8e00ff */
[----:B------:R-:W-:-:S02]  /*10d0*/  IMAD.U32 R7, RZ, RZ, UR5 ;  /* 0x00000005ff077e24 */ /* 0x000fc4000f8e00ff */
[----:B------:R-:W-:Y:S02]  /*10e0*/  IMAD.U32 R11, RZ, RZ, UR7 ;  /* 0x00000007ff0b7e24 */ /* 0x000fe4000f8e00ff */
[----:B------:R-:W-:Y:S02]  /*10f0*/  IMAD.MOV.U32 R8, RZ, RZ, 0x1e1 ;  /* 0x000001e1ff087424 */ /* 0x000fe400078e00ff */
[----:B------:R-:W-:Y:S02]  /*1100*/  IMAD.MOV.U32 R12, RZ, RZ, 0x1 ;  /* 0x00000001ff0c7424 */ /* 0x000fe400078e00ff */
[----:B0-----:R-:W-:-:S07]  /*1110*/  IMAD.MOV.U32 R13, RZ, RZ, RZ ;  /* 0x000000ffff0d7224 */ /* 0x001fce00078e00ff */
[----:B------:R-:W-:-:S07]  /*1120*/  LEPC R20, `(.L_x_13) ;  /* 0x000000001014794e */ /* 0x000fce0000000000 */
[----:B-1---5:R-:W-:Y:S05]  /*1130*/  CALL.ABS.NOINC R14 ;  /* 0x000000000e007343 */ /* 0x022fea0003c00000 */
.L_x_13:
[----:B------:R-:W-:-:S13]  /*1140*/  ISETP.NE.AND P0, PT, R166, 0x3, PT ;  /* 0x00000003a600780c */ /* 0x000fda0003f05270 */
[----:B------:R-:W-:Y:S05]  /*1150*/  @!P0 BRA `(.L_x_14) ;  /* 0x0000000000048947 */ /* 0x000fea0003800000 */
[----:B------:R-:W-:Y:S01]  /*1160*/  BPT.TRAP 0x1 ;  /* 0x000000040000795c */ /* 0x000fe20000300000 */
.L_x_14:
[----:B------:R-:W-:Y:S02]  /*1170*/  IMAD.U32 R3, RZ, RZ, UR39 ;  /* 0x00000027ff037e24 */ /* 0x000fe4000f8e00ff */
[----:B------:R-:W-:-:S03]  /*1180*/  IMAD.U32 R0, RZ, RZ, UR38 ;  /* 0x00000026ff007e24 */ /* 0x000fc6000f8e00ff */
[----:B------:R-:W-:Y:S02]  /*1190*/  LEA R3, R3, UR42, 0x3 ;  /* 0x0000002a03037c11 */ /* 0x000fe4000f8e18ff */
[----:B------:R-:W-:-:S04]  /*11a0*/  SHF.L.U32 R0, R0, 0x1f, RZ ;  /* 0x0000001f00007819 */ /* 0x000fc800000006ff */
[----:B------:R2:W3:Y:S01]  /*11b0*/  SYNCS.PHASECHK.TRANS64.TRYWAIT P1, [R3+URZ], R0 ;  /* 0x00000000030075a7 */ /* 0x0004e2000802017f */
[----:B------:R-:W-:Y:S05]  /*11c0*/  @!P0 BRA `(.L_x_15) ;  /* 0x0000000000048947 */ /* 0x000fea0003800000 */
[----:B------:R-:W-:Y:S01]  /*11d0*/  BPT.TRAP 0x1 ;  /* 0x000000040000795c */ /* 0x000fe20000300000 */
.L_x_15:
[----:B---3--:R-:W-:Y:S05]  /*11e0*/  @P1 BRA `(.L_x_16) ;  /* 0x0000000000081947 */ /* 0x008fea0003800000 */
[----:B------:R-:W3:Y:S02]  /*11f0*/  SYNCS.PHASECHK.TRANS64.TRYWAIT P1, [R3+URZ], R0 ;  /* 0x00000000030075a7 */ /* 0x000ee4000802017f */
[----:B---3--:R-:W-:Y:S05]  /*1200*/  @!P1 BRA `(.L_x_17) ;  /* 0x000000a800f89947 */ /* 0x008fea0003800000 */
.L_x_16:
[----:B------:R-:W-:-:S04]  /*1210*/  UISETP.LT.AND UP0, UPT, UR40, 0x1, UPT ;  /* 0x000000012800788c */ /* 0x000fc8000bf01270 */
[----:B------:R-:W-:-:S04]  /*1220*/  USEL UR4, UR40, 0x1, UP0 ;  /* 0x0000000128047887 */ /* 0x000fc80008000000 */
[----:B------:R-:W-:-:S06]  /*1230*/  UIADD3 UR4, UR40, -UR4, URZ ;  /* 0x8000000428047290 */ /* 0x000fcc000fffe03f */
[----:B--23--:R-:W-:Y:S01]  /*1240*/  IMAD.U32 R0, RZ, RZ, UR4 ;  /* 0x00000004ff007e24 */ /* 0x00cfe2000f8e00ff */
[----:B------:R-:W-:Y:S05]  /*1250*/  WARPSYNC.ALL ;  /* 0x0000000000007948 */ /* 0x000fea0003800000 */
[----:B------:R-:W-:Y:S01]  /*1260*/  ISETP.GE.AND P1, PT, R0, 0x1, PT ;  /* 0x000000010000780c */ /* 0x000fe20003f26270 */
[----:B------:R-:W-:Y:S01]  /*1270*/  UIADD3 UR4, UR42, 0x20100, URZ ;  /* 0x000201002a047890 */ /* 0x000fe2000fffe03f */
[----:B------:R-:W-:Y:S01]  /*1280*/  WARPGROUP.ARRIVE ;  /* 0x00000000000079c5 */ /* 0x000fe20000000000 */
[----:B------:R-:W-:Y:S01]  /*1290*/  UMOV UR9, 0x40000040 ;  /* 0x4000004000097882 */ /* 0x000fe20000000000 */
[----:B------:R-:W-:Y:S01]  /*12a0*/  UMOV UR11, 0x40000040 ;  /* 0x40000040000b7882 */ /* 0x000fe20000000000 */
[----:B------:R-:W-:-:S04]  /*12b0*/  USHF.R.U32.HI UR4, URZ, 0x4, UR4 ;  /* 0x000000043f047899 */ /* 0x000fc80008011604 */
[----:B------:R-:W-:Y:S02]  /*12c0*/  ULOP3.LUT UR5, UR4, 0x3fff, URZ, 0xc0, !UPT ;  /* 0x00003fff04057892 */ /* 0x000fe4000f8ec03f */
[----:B------:R-:W-:Y:S02]  /*12d0*/  ULOP3.LUT UR4, UR41, 0x10000, URZ, 0xfc, !UPT ;  /* 0x0001000029047892 */ /* 0x000fe4000f8efc3f */
[----:B------:R-:W-:Y:S02]  /*12e0*/  ULOP3.LUT UR5, UR5, 0x10000, URZ, 0xfc, !UPT ;  /* 0x0001000005057892 */ /* 0x000fe4000f8efc3f */
[----:B------:R-:W-:Y:S02]  /*12f0*/  ULEA UR6, UR39, UR4, 0xb ;  /* 0x0000000427067291 */ /* 0x000fe4000f8e583f */
[----:B------:R-:W-:-:S05]  /*1300*/  ULEA UR7, UR39, UR5, 0xa ;  /* 0x0000000527077291 */ /* 0x000fca000f8e503f */
[----:B------:R-:W-:Y:S02]  /*1310*/  UMOV UR8, UR6 ;  /* 0x0000000600087c82 */ /* 0x000fe40008000000 */
[----:B------:R-:W-:Y:S02]  /*1320*/  UMOV UR10, UR7 ;  /* 0x00000007000a7c82 */ /* 0x000fe40008000000 */
[----:B------:R-:W-:Y:S01]  /*1330*/  HGMMA.64x128x8.F32.TF32 R88, gdesc[UR8], RZ, !UPT, gsb0 ;  /* 0x05e00000085879f0 */ /* 0x000fe2000c0028ff */
[----:B------:R-:W-:Y:S01]  /*1340*/  UIADD3 UR8, UR6, 0x400, URZ ;  /* 0x0000040006087890 */ /* 0x000fe2000fffe03f */
[----:B------:R-:W-:Y:S01]  /*1350*/  UMOV UR9, 0x40000040 ;  /* 0x4000004000097882 */ /* 0x000fe20000000000 */
[----:B------:R-:W-:Y:S02]  /*1360*/  WARPGROUP.DEPBAR.LE gsb0, 0x0 ;  /* 0x00008000000079c5 */ /* 0x000fe40000010000 */
[----:B------:R-:W-:-:S07]  /*1370*/  WARPGROUP.ARRIVE ;  /* 0x00000000000079c5 */ /* 0x000fce0000000000 */
[----:B------:R-:W-:Y:S01]  /*1380*/  HGMMA.64x128x8.F32.TF32 R24, gdesc[UR8], RZ, !UPT, gsb0 ;  /* 0x05e00000081879f0 */ /* 0x000fe2000c0028ff */
[----:B------:R-:W-:Y:S02]  /*1390*/  UIADD3 UR8, UR6, 0x2, URZ ;  /* 0x0000000206087890 */ /* 0x000fe4000fffe03f */
[----:B------:R-:W-:Y:S01]  /*13a0*/  UIADD3 UR10, UR7, 0x2, URZ ;  /* 0x00000002070a7890 */ /* 0x000fe2000fffe03f */
[----:B------:R-:W-:Y:S01]  /*13b0*/  UMOV UR9, 0x40000040 ;  /* 0x4000004000097882 */ /* 0x000fe20000000000 */
[----:B------:R-:W-:Y:S01]  /*13c0*/  UMOV UR11, 0x40000040 ;  /* 0x40000040000b7882 */ /* 0x000fe20000000000 */
[----:B------:R-:W-:Y:S02]  /*13d0*/  WARPGROUP.DEPBAR.LE gsb0, 0x0 ;  /* 0x00008000000079c5 */ /* 0x000fe40000010000 */
[----:B------:R-:W-:-:S06]  /*13e0*/  WARPGROUP.ARRIVE ;  /* 0x00000000000079c5 */ /* 0x000fcc0000000000 */
[----:B------:R-:W-:Y:S01]  /*13f0*/  HGMMA.64x128x8.F32.TF32 R88, gdesc[UR8], R88, gsb0 ;  /* 0x05e00000085879f0 */ /* 0x000fe20008002858 */
[----:B------:R-:W-:Y:S01]  /*1400*/  UIADD3 UR8, UR6, 0x402, URZ ;  /* 0x0000040206087890 */ /* 0x000fe2000fffe03f */
[----:B------:R-:W-:Y:S01]  /*1410*/  UMOV UR9, 0x40000040 ;  /* 0x4000004000097882 */ /* 0x000fe20000000000 */
[----:B------:R-:W-:Y:S02]  /*1420*/  WARPGROUP.DEPBAR.LE gsb0, 0x0 ;  /* 0x00008000000079c5 */ /* 0x000fe40000010000 */
[----:B------:R-:W-:-:S07]  /*1430*/  WARPGROUP.ARRIVE ;  /* 0x00000000000079c5 */ /* 0x000fce0000000000 */
[----:B------:R-:W-:Y:S01]  /*1440*/  HGMMA.64x128x8.F32.TF32 R24, gdesc[UR8], R24, gsb0 ;  /* 0x05e00000081879f0 */ /* 0x000fe20008002818 */
        /* <DEDUP_REMOVED lines=23> */
[----:B------:R-:W-:Y:S03]  /*15c0*/  HGMMA.64x128x8.F32.TF32 R24, gdesc[UR8], R24, gsb0 ;  /* 0x05e00000081879f0 */ /* 0x000fe60008002818 */
[----:B------:R-:W-:Y:S02]  /*15d0*/  WARPGROUP.DEPBAR.LE gsb0, 0x0 ;  /* 0x00008000000079c5 */ /* 0x000fe40000010000 */
[----:B------:R-:W-:Y:S05]  /*15e0*/  @!P1 BRA `(.L_x_18) ;  /* 0x0000000400689947 */ /* 0x000fea0003800000 */
[----:B------:R-:W-:-:S04]  /*15f0*/  UIADD3 UR6, UR39, 0x1, URZ ;  /* 0x0000000127067890 */ /* 0x000fc8000fffe03f */
[----:B------:R-:W-:-:S04]  /*1600*/  UISETP.NE.AND UP0, UPT, UR6, 0x4, UPT ;  /* 0x000000040600788c */ /* 0x000fc8000bf05270 */
[----:B------:R-:W-:Y:S02]  /*1610*/  USEL UR7, URZ, 0x1, UP0 ;  /* 0x000000013f077887 */ /* 0x000fe40008000000 */
[----:B------:R-:W-:Y:S02]  /*1620*/  USEL UR6, UR6, URZ, UP0 ;  /* 0x0000003f06067287 */ /* 0x000fe40008000000 */
[----:B------:R-:W-:-:S06]  /*1630*/  ULOP3.LUT UR7, UR38, UR7, URZ, 0x3c, !UPT ;  /* 0x0000000726077292 */ /* 0x000fcc000f8e3c3f */
[----:B01----:R-:W-:Y:S01]  /*1640*/  IMAD.U32 R5, RZ, RZ, UR7 ;  /* 0x00000007ff057e24 */ /* 0x003fe2000f8e00ff */
[----:B------:R-:W-:-:S06]  /*1650*/  UMOV UR7, UR39 ;  /* 0x0000002700077c82 */ /* 0x000fcc0008000000 */
.L_x_25:
[----:B01----:R-:W-:Y:S05]  /*1660*/  @!P0 BRA `(.L_x_19) ;  /* 0x0000000000048947 */ /* 0x003fea0003800000 */
[----:B------:R-:W-:Y:S01]  /*1670*/  BPT.TRAP 0x1 ;  /* 0x000000040000795c */ /* 0x000fe20000300000 */
.L_x_19:
[----:B------:R-:W0:Y:S01]  /*1680*/  S2UR UR9, SR_CgaCtaId ;  /* 0x00000000000979c3 */ /* 0x000e220000008800 */
[----:B------:R-:W-:Y:S01]  /*1690*/  UMOV UR8, 0x400 ;  /* 0x0000040000087882 */ /* 0x000fe20000000000 */
[----:B------:R-:W-:Y:S01]  /*16a0*/  SHF.L.U32 R3, R5, 0x1f, RZ ;  /* 0x0000001f05037819 */ /* 0x000fe200000006ff */
[----:B0-----:R-:W-:-:S04]  /*16b0*/  ULEA UR14, UR9, UR8, 0x18 ;  /* 0x00000008090e7291 */ /* 0x001fc8000f8ec03f */
[----:B------:R-:W-:-:S09]  /*16c0*/  ULEA UR8, UR6, UR14, 0x3 ;  /* 0x0000000e06087291 */ /* 0x000fd2000f8e183f */
[----:B------:R0:W1:Y:S01]  /*16d0*/  SYNCS.PHASECHK.TRANS64.TRYWAIT P1, [UR8], R3 ;  /* 0x00000003ff0075a7 */ /* 0x0000620008020148 */
[----:B------:R-:W-:Y:S05]  /*16e0*/  @!P0 BRA `(.L_x_20) ;  /* 0x0000000000048947 */ /* 0x000fea0003800000 */
[----:B------:R-:W-:Y:S01]  /*16f0*/  BPT.TRAP 0x1 ;  /* 0x000000040000795c */ /* 0x000fe20000300000 */
.L_x_20:
[----:B-1----:R-:W-:Y:S05]  /*1700*/  @P1 BRA `(.L_x_21) ;  /* 0x0000000000081947 */ /* 0x002fea0003800000 */
[----:B------:R-:W1:Y:S02]  /*1710*/  SYNCS.PHASECHK.TRANS64.TRYWAIT P1, [UR8], R3 ;  /* 0x00000003ff0075a7 */ /* 0x000e640008020148 */
[----:B-1----:R-:W-:Y:S05]  /*1720*/  @!P1 BRA `(.L_x_22) ;  /* 0x000000a400c49947 */ /* 0x002fea0003800000 */
.L_x_21:
[----:B------:R-:W-:Y:S01]  /*1730*/  ULEA UR12, UR6, UR4, 0xb ;  /* 0x00000004060c7291 */ /* 0x000fe2000f8e583f */
[----:B------:R-:W-:Y:S01]  /*1740*/  WARPGROUP.ARRIVE ;  /* 0x00000000000079c5 */ /* 0x000fe20000000000 */
[----:B------:R-:W-:Y:S01]  /*1750*/  ULEA UR13, UR6, UR5, 0xa ;  /* 0x00000005060d7291 */ /* 0x000fe2000f8e503f */
[----:B------:R-:W-:Y:S01]  /*1760*/  UMOV UR9, 0x40000040 ;  /* 0x4000004000097882 */ /* 0x000fe20000000000 */
[----:B------:R-:W-:-:S03]  /*1770*/  UMOV UR11, 0x40000040 ;  /* 0x40000040000b7882 */ /* 0x000fc60000000000 */
[----:B------:R-:W-:Y:S02]  /*1780*/  UMOV UR8, UR12 ;  /* 0x0000000c00087c82 */ /* 0x000fe40008000000 */
[----:B------:R-:W-:Y:S02]  /*1790*/  UMOV UR10, UR13 ;  /* 0x0000000d000a7c82 */ /* 0x000fe40008000000 */
        /* <DEDUP_REMOVED lines=44> */
[----:B------:R-:W-:Y:S01]  /*1a60*/  BPT.TRAP 0x1 ;  /* 0x000000040000795c */ /* 0x000fe20000300000 */
.L_x_23:
[----:B------:R-:W-:Y:S01]  /*1a70*/  ULEA UR8, UR7, UR14, 0x3 ;  /* 0x0000000e07087291 */ /* 0x000fe2000f8e183f */
[----:B------:R-:W-:-:S03]  /*1a80*/  ISETP.GT.U32.AND P1, PT, R19, 0x1, PT ;  /* 0x000000011300780c */ /* 0x000fc60003f24070 */
[----:B------:R-:W-:-:S04]  /*1a90*/  UIADD3 UR8, UR8, 0x20, URZ ;  /* 0x0000002008087890 */ /* 0x000fc8000fffe03f */
[----:B------:R-:W-:-:S09]  /*1aa0*/  UPRMT UR8, URZ, 0x654, UR8 ;  /* 0x000006543f087896 */ /* 0x000fd20008000008 */
[----:B------:R-:W-:Y:S01]  /*1ab0*/  SYNCS.ARRIVE.TRANS64.RED.A1T0 RZ, [UR8], RZ ;  /* 0x000000ffffff79a7 */ /* 0x000fe20008100408 */
[----:B------:R-:W-:Y:S05]  /*1ac0*/  @P1 BRA `(.L_x_24) ;  /* 0x0000000000041947 */ /* 0x000fea0003800000 */
[----:B------:R-:W-:Y:S01]  /*1ad0*/  BPT.TRAP 0x1 ;  /* 0x000000040000795c */ /* 0x000fe20000300000 */
.L_x_24:
[----:B------:R-:W-:Y:S01]  /*1ae0*/  UIADD3 UR6, UR6, 0x1, URZ ;  /* 0x0000000106067890 */ /* 0x000fe2000fffe03f */
[C---:B------:R-:W-:Y:S01]  /*1af0*/  ISETP.GT.AND P1, PT, R0.reuse, 0x1, PT ;  /* 0x000000010000780c */ /* 0x040fe20003f24270 */
[----:B------:R-:W-:Y:S01]  /*1b00*/  UIADD3 UR7, UR7, 0x1, URZ ;  /* 0x0000000107077890 */ /* 0x000fe2000fffe03f */
[----:B------:R-:W-:Y:S01]  /*1b10*/  VIADD R0, R0, 0xffffffff ;  /* 0xffffffff00007836 */ /* 0x000fe20000000000 */
[----:B------:R-:W-:Y:S02]  /*1b20*/  UISETP.NE.AND UP0, UPT, UR6, 0x4, UPT ;  /* 0x000000040600788c */ /* 0x000fe4000bf05270 */
[----:B------:R-:W-:Y:S02]  /*1b30*/  UISETP.NE.AND UP1, UPT, UR7, 0x4, UPT ;  /* 0x000000040700788c */ /* 0x000fe4000bf25270 */
[----:B------:R-:W-:Y:S02]  /*1b40*/  USEL UR8, URZ, 0x1, UP0 ;  /* 0x000000013f087887 */ /* 0x000fe40008000000 */
[----:B------:R-:W-:-:S02]  /*1b50*/  USEL UR6, UR6, URZ, UP0 ;  /* 0x0000003f06067287 */ /* 0x000fc40008000000 */
[----:B------:R-:W-:Y:S02]  /*1b60*/  USEL UR7, UR7, URZ, UP1 ;  /* 0x0000003f07077287 */ /* 0x000fe40008800000 */
[----:B------:R-:W-:Y:S01]  /*1b70*/  LOP3.LUT R5, R5, UR8, RZ, 0x3c, !PT ;  /* 0x0000000805057c12 */ /* 0x000fe2000f8e3cff */
[----:B------:R-:W-:Y:S09]  /*1b80*/  @P1 BRA `(.L_x_25) ;  /* 0xfffffff800b41947 */ /* 0x000ff2000383ffff */
.L_x_18:
[----:B------:R-:W2:Y:S02]  /*1b90*/  LDC R0, c[0x0][0x28c] ;  /* 0x0000a300ff007b82 */ /* 0x000ea40000000800 */
[----:B--2---:R-:W-:-:S13]  /*1ba0*/  ISETP.GE.AND P1, PT, R0, 0x1, PT ;  /* 0x000000010000780c */ /* 0x004fda0003f26270 */
[----:B------:R-:W-:Y:S05]  /*1bb0*/  @!P1 BRA `(.L_x_26) ;  /* 0x0000000000409947 */ /* 0x000fea0003800000 */
[----:B------:R-:W-:Y:S05]  /*1bc0*/  @!P0 BRA `(.L_x_27) ;  /* 0x0000000000048947 */ /* 0x000fea0003800000 */
[----:B------:R-:W-:Y:S01]  /*1bd0*/  BPT.TRAP 0x1 ;  /* 0x000000040000795c */ /* 0x000fe20000300000 */
.L_x_27:
[----:B------:R-:W2:Y:S01]  /*1be0*/  S2UR UR6, SR_CgaCtaId ;  /* 0x00000000000679c3 */ /* 0x000ea20000008800 */
[----:B------:R-:W-:Y:S01]  /*1bf0*/  UISETP.LT.AND UP0, UPT, UR40, 0x1, UPT ;  /* 0x000000012800788c */ /* 0x000fe2000bf01270 */
[----:B------:R-:W-:Y:S01]  /*1c00*/  ISETP.GT.U32.AND P0, PT, R19, 0x1, PT ;  /* 0x000000011300780c */ /* 0x000fe20003f04070 */
[----:B------:R-:W-:Y:S02]  /*1c10*/  UMOV UR5, 0x400 ;  /* 0x0000040000057882 */ /* 0x000fe40000000000 */
[----:B------:R-:W-:-:S04]  /*1c20*/  USEL UR4, UR40, 0x1, UP0 ;  /* 0x0000000128047887 */ /* 0x000fc80008000000 */
[----:B------:R-:W-:-:S04]  /*1c30*/  UIADD3 UR4, UR39, UR40, -UR4 ;  /* 0x0000002827047290 */ /* 0x000fc8000fffe804 */
[----:B------:R-:W-:-:S04]  /*1c40*/  USHF.L.U32 UR4, UR4, 0x3, URZ ;  /* 0x0000000304047899 */ /* 0x000fc8000800063f */
[----:B------:R-:W-:Y:S02]  /*1c50*/  ULOP3.LUT UR4, UR4, 0x18, URZ, 0xc0, !UPT ;  /* 0x0000001804047892 */ /* 0x000fe4000f8ec03f */
[----:B--2---:R-:W-:-:S04]  /*1c60*/  ULEA UR5, UR6, UR5, 0x18 ;  /* 0x0000000506057291 */ /* 0x004fc8000f8ec03f */
[----:B------:R-:W-:-:S04]  /*1c70*/  UIADD3 UR4, UR5, 0x20, UR4 ;  /* 0x0000002005047890 */ /* 0x000fc8000fffe004 */
[----:B------:R-:W-:-:S09]  /*1c80*/  UPRMT UR4, URZ, 0x654, UR4 ;  /* 0x000006543f047896 */ /* 0x000fd20008000004 */
[----:B------:R-:W-:Y:S01]  /*1c90*/  SYNCS.ARRIVE.TRANS64.RED.A1T0 RZ, [UR4], RZ ;  /* 0x000000ffffff79a7 */ /* 0x000fe20008100404 */
[----:B------:R-:W-:Y:S05]  /*1ca0*/  @P0 BRA `(.L_x_26) ;  /* 0x0000000000040947 */ /* 0x000fea0003800000 */
[----:B------:R-:W-:Y:S01]  /*1cb0*/  BPT.TRAP 0x1 ;  /* 0x000000040000795c */ /* 0x000fe20000300000 */
.L_x_26:
[----:B------:R-:W2:Y:S01]  /*1cc0*/  LDC R6, c[0x0][0x288] ;  /* 0x0000a200ff067b82 */ /* 0x000ea20000000800 */
[----:B01----:R-:W-:Y:S01]  /*1cd0*/  LOP3.LUT R4, R18, 0x60, RZ, 0xc0, !PT ;  /* 0x0000006012047812 */ /* 0x003fe200078ec0ff */
[----:B------:R-:W-:Y:S01]  /*1ce0*/  UIADD3 UR39, UR40, UR39, URZ ;  /* 0x0000002728277290 */ /* 0x000fe2000fffe03f */
[----:B------:R-:W-:Y:S01]  /*1cf0*/  LOP3.LUT R0, R22, 0x1, RZ, 0xc0, !PT ;  /* 0x0000000116007812 */ /* 0x000fe200078ec0ff */
[----:B------:R-:W-:Y:S01]  /*1d00*/  IMAD.SHL.U32 R13, R153, 0x80, RZ ;  /* 0x00000080990d7824 */ /* 0x000fe200078e00ff */
[----:B------:R-:W-:Y:S01]  /*1d10*/  SHF.R.U32.HI R3, RZ, 0x2, R18 ;  /* 0x00000002ff037819 */ /* 0x000fe20000011612 */
[----:B------:R-:W-:Y:S01]  /*1d20*/  USHF.R.U32.HI UR4, URZ, 0x2, UR39 ;  /* 0x000000023f047899 */ /* 0x000fe20008011627 */
[----:B------:R-:W-:Y:S01]  /*1d30*/  SHF.R.U32.HI R10, RZ, 0x1, R4 ;  /* 0x00000001ff0a7819 */ /* 0x000fe20000011604 */
[----:B------:R-:W-:Y:S01]  /*1d40*/  IMAD.SHL.U32 R4, R0, 0x40, RZ ;  /* 0x0000004000047824 */ /* 0x000fe200078e00ff */
[----:B------:R-:W-:Y:S01]  /*1d50*/  LOP3.LUT R3, R3, 0x7, RZ, 0xc0, !PT ;  /* 0x0000000703037812 */ /* 0x000fe200078ec0ff */
[----:B------:R-:W-:Y:S01]  /*1d60*/  IMAD.SHL.U32 R15, R152, 0x100, RZ ;  /* 0x00000100980f7824 */ /* 0x000fe200078e00ff */
[----:B------:R-:W-:Y:S01]  /*1d70*/  ULOP3.LUT UR4, UR4, 0x1, URZ, 0xc0, !UPT ;  /* 0x0000000104047892 */ /* 0x000fe2000f8ec03f */
[----:B------:R-:W-:Y:S01]  /*1d80*/  SHF.R.S32.HI R21, RZ, 0x1f, R23 ;  /* 0x0000001fff157819 */ /* 0x000fe20000011417 */
[----:B------:R-:W-:Y:S01]  /*1d90*/  ULDC UR8, c[0x0][0x284] ;  /* 0x0000a10000087ab9 */ /* 0x000fe20000000800 */
[--C-:B------:R-:W-:Y:S01]  /*1da0*/  IADD3 R5, RZ, -R10, -R3.reuse ;  /* 0x8000000aff057210 */ /* 0x100fe20007ffe803 */
[----:B------:R-:W-:Y:S01]  /*1db0*/  UISETP.GT.U32.AND UP1, UPT, UR39, 0x3, UPT ;  /* 0x000000032700788c */ /* 0x000fe2000bf24070 */
[----:B------:R-:W-:Y:S01]  /*1dc0*/  LOP3.LUT R3, R4, 0x40, R3, 0xe2, !PT ;  /* 0x0000004004037812 */ /* 0x000fe200078ee203 */
[----:B------:R-:W-:Y:S01]  /*1dd0*/  UISETP.NE.U32.AND UP0, UPT, UR4, 0x1, UPT ;  /* 0x000000010400788c */ /* 0x000fe2000bf05070 */
[----:B------:R-:W-:Y:S01]  /*1de0*/  LOP3.LUT R4, R18, 0x3, RZ, 0xc0, !PT ;  /* 0x0000000312047812 */ /* 0x000fe200078ec0ff */
[----:B------:R-:W-:Y:S01]  /*1df0*/  ULDC.64 UR6, c[0x0][0x5d0] ;  /* 0x0001740000067ab9 */ /* 0x000fe20000000a00 */
[----:B------:R-:W-:Y:S01]  /*1e00*/  UISETP.LT.U32.AND UP1, UPT, UR40, 0x4, UP1 ;  /* 0x000000042800788c */ /* 0x000fe20008f21070 */
[----:B------:R-:W-:Y:S01]  /*1e10*/  IMAD.WIDE R8, R152, 0x100, RZ ;  /* 0x0000010098087825 */ /* 0x000fe200078e02ff */
[----:B------:R-:W-:Y:S01]  /*1e20*/  UISETP.GT.U32.AND UP0, UPT, UR40, 0x3, !UP0 ;  /* 0x000000032800788c */ /* 0x000fe2000c704070 */
[----:B--2---:R-:W-:-:S02]  /*1e30*/  ISETP.GE.AND P0, PT, R13, R6, PT ;  /* 0x000000060d00720c */ /* 0x004fc40003f06270 */
[----:B------:R-:W-:Y:S01]  /*1e40*/  IMAD R12, R4, -0x2, R6 ;  /* 0xfffffffe040c7824 */ /* 0x000fe200078e0206 */
[----:B------:R-:W-:Y:S01]  /*1e50*/  USEL UR5, URZ, 0x1, !UP1 ;  /* 0x000000013f057887 */ /* 0x000fe2000c800000 */
[----:B------:R-:W-:Y:S01]  /*1e60*/  IMAD.SHL.U32 R6, R18, 0x2, RZ ;  /* 0x0000000212067824 */ /* 0x000fe200078e00ff */
[----:B------:R-:W-:Y:S01]  /*1e70*/  ISETP.GE.OR P0, PT, R15, UR8, P0 ;  /* 0x000000080f007c0c */ /* 0x000fe20008706670 */
[----:B------:R-:W-:Y:S01]  /*1e80*/  IMAD R4, R21, UR6, RZ ;  /* 0x0000000615047c24 */ /* 0x000fe2000f8e02ff */
[----:B------:R-:W-:Y:S01]  /*1e90*/  USEL UR4, URZ, 0x1, !UP0 ;  /* 0x000000013f047887 */ /* 0x000fe2000c000000 */
[----:B------:R-:W-:Y:S01]  /*1ea0*/  IMAD R0, R0, -0x40, R5 ;  /* 0xffffffc000007824 */ /* 0x000fe200078e0205 */
[----:B------:R-:W-:Y:S01]  /*1eb0*/  LOP3.LUT R6, R13, 0x6, R6, 0xf8, !PT ;  /* 0x000000060d067812 */ /* 0x000fe200078ef806 */
[----:B------:R-:W-:Y:S01]  /*1ec0*/  IMAD R11, R23, UR7, R4 ;  /* 0x00000007170b7c24 */ /* 0x000fe2000f8e0204 */
[----:B------:R-:W-:Y:S01]  /*1ed0*/  LOP3.LUT R153, R8, R3, R10, 0xfe, !PT ;  /* 0x0000000308997212 */ /* 0x000fe200078efe0a */
[----:B------:R-:W-:Y:S01]  /*1ee0*/  ULOP3.LUT UR39, UR39, 0x3, URZ, 0xc0, !UPT ;  /* 0x0000000327277892 */ /* 0x000fe2000f8ec03f */
[----:B------:R-:W-:Y:S01]  /*1ef0*/  SHF.R.S32.HI R7, RZ, 0x1f, R6 ;  /* 0x0000001fff077819 */ /* 0x000fe20000011406 */
[----:B------:R-:W-:Y:S01]  /*1f00*/  ULOP3.LUT UR38, UR4, UR38, UR5, 0x96, !UPT ;  /* 0x0000002604267292 */ /* 0x000fe2000f8e9605 */
[----:B------:R-:W-:Y:S01]  /*1f10*/  IADD3 R3, -R15, UR8, R0 ;  /* 0x000000080f037c10 */ /* 0x000fe2000fffe100 */
[----:B------:R-:W-:-:S02]  /*1f20*/  IMAD.IADD R0, R12, 0x1, -R13 ;  /* 0x000000010c007824 */ /* 0x000fc400078e0a0d */
[----:B------:R-:W-:-:S04]  /*1f30*/  IMAD.WIDE.U32 R4, R23, UR6, R6 ;  /* 0x0000000617047c25 */ /* 0x000fc8000f8e0006 */
[----:B------:R-:W-:Y:S02]  /*1f40*/  IMAD.IADD R11, R5, 0x1, R11 ;  /* 0x00000001050b7824 */ /* 0x000fe400078e020b */
[----:B------:R-:W-:Y:S02]  /*1f50*/  IMAD.MOV.U32 R152, RZ, RZ, -0x1 ;  /* 0xffffffffff987424 */ /* 0x000fe400078e00ff */
[----:B------:R-:W-:Y:S01]  /*1f60*/  IMAD.MOV.U32 R10, RZ, RZ, R4 ;  /* 0x000000ffff0a7224 */ /* 0x000fe200078e0004 */
[----:B------:R-:W-:Y:S06]  /*1f70*/  @P0 BRA `(.L_x_28) ;  /* 0x0000008000640947 */ /* 0x000fec0003800000 */
[----:B------:R-:W0:Y:S01]  /*1f80*/  LDC.64 R4, c[0x0][0x5c8] ;  /* 0x00017200ff047b82 */ /* 0x000e220000000a00 */
[----:B-----5:R-:W-:Y:S01]  /*1f90*/  FSETP.NEU.AND P0, PT, R155, RZ, PT ;  /* 0x000000ff9b00720b */ /* 0x020fe20003f0d000 */
[----:B------:R-:W-:Y:S01]  /*1fa0*/  BSSY B0, `(.L_x_28) ;  /* 0x0000816000007945 */ /* 0x000fe20003800000 */
[----:B------:R-:W-:-:S04]  /*1fb0*/  ISETP.GT.AND P3, PT, R3, RZ, PT ;  /* 0x000000ff0300720c */ /* 0x000fc80003f64270 */
[----:B------:R-:W-:Y:S01]  /*1fc0*/  ISETP.GT.AND P2, PT, R0, RZ, P3 ;  /* 0x000000ff0000720c */ /* 0x000fe20001f44270 */
[-C--:B0-----:R-:W-:Y:S02]  /*1fd0*/  IMAD R12, R9, R4.reuse, RZ ;  /* 0x00000004090c7224 */ /* 0x081fe400078e02ff */
[----:B------:R-:W-:-:S04]  /*1fe0*/  IMAD.WIDE.U32 R168, R153, R4, R10 ;  /* 0x0000000499a87225 */ /* 0x000fc800078e000a */
[----:B------:R-:W-:-:S04]  /*1ff0*/  IMAD R11, R153, R5, R12 ;  /* 0x00000005990b7224 */ /* 0x000fc800078e020c */
[----:B------:R-:W-:Y:S01]  /*2000*/  IMAD.IADD R171, R169, 0x1, R11 ;  /* 0x00000001a9ab7824 */ /* 0x000fe200078e020b */
[----:B------:R-:W-:Y:S06]  /*2010*/  @!P0 BRA `(.L_x_29) ;  /* 0x0000005c00148947 */ /* 0x000fec0003800000 */
[----:B------:R-:W0:Y:S01]  /*2020*/  LDC.64 R12, c[0x0][0x5b8] ;  /* 0x00016e00ff0c7b82 */ /* 0x000e220000000a00 */
[----:B------:R-:W-:-:S07]  /*2030*/  ULDC.64 UR4, c[0x0][0x5c0] ;  /* 0x0001700000047ab9 */ /* 0x000fce0000000a00 */
[----:B------:R-:W1:Y:S08]  /*2040*/  LDC.64 R14, c[0x0][0x5b0] ;  /* 0x00016c00ff0e7b82 */ /* 0x000e700000000a00 */
[----:B------:R-:W2:Y:S01]  /*2050*/  LDC.64 R10, c[0x0][0x5a8] ;  /* 0x00016a00ff0a7b82 */ /* 0x000ea20000000a00 */
[----:B0-----:R-:W-:-:S04]  /*2060*/  IMAD R20, R21, R12, RZ ;  /* 0x0000000c15147224 */ /* 0x001fc800078e02ff */
[C---:B------:R-:W-:Y:S02]  /*2070*/  IMAD R13, R23.reuse, R13, R20 ;  /* 0x0000000d170d7224 */ /* 0x040fe400078e0214 */
[----:B------:R-:W-:-:S04]  /*2080*/  IMAD.WIDE.U32 R20, R23, R12, R6 ;  /* 0x0000000c17147225 */ /* 0x000fc800078e0006 */
[----:B-1----:R-:W-:Y:S02]  /*2090*/  IMAD R156, R9, R14, RZ ;  /* 0x0000000e099c7224 */ /* 0x002fe400078e02ff */
[----:B------:R-:W-:Y:S02]  /*20a0*/  IMAD.IADD R157, R21, 0x1, R13 ;  /* 0x00000001159d7824 */ /* 0x000fe400078e020d */
[----:B------:R-:W-:Y:S02]  /*20b0*/  IMAD R173, R153, R15, R156 ;  /* 0x0000000f99ad7224 */ /* 0x000fe400078e029c */
[----:B------:R-:W-:-:S04]  /*20c0*/  IMAD.MOV.U32 R156, RZ, RZ, R20 ;  /* 0x000000ffff9c7224 */ /* 0x000fc800078e0014 */
[----:B------:R-:W-:-:S04]  /*20d0*/  IMAD.WIDE.U32 R158, R153, R14, R156 ;  /* 0x0000000e999e7225 */ /* 0x000fc800078e009c */
[----:B------:R-:W-:Y:S01]  /*20e0*/  IMAD.IADD R159, R159, 0x1, R173 ;  /* 0x000000019f9f7824 */ /* 0x000fe200078e02ad */
[----:B--2---:R-:W-:-:S04]  /*20f0*/  LEA R160, P0, R158, R10, 0x2 ;  /* 0x0000000a9ea07211 */ /* 0x004fc800078010ff */
[----:B------:R-:W-:-:S05]  /*2100*/  LEA.HI.X R161, R158, R11, R159, 0x2, P0 ;  /* 0x0000000b9ea17211 */ /* 0x000fca00000f149f */
[----:B------:R0:W2:Y:S01]  /*2110*/  @P2 LDG.E.LTC128B R167, desc[UR36][R160.64] ;  /* 0x00000024a0a72981 */ /* 0x0000a2000c1e1920 */
[----:B------:R-:W-:Y:S01]  /*2120*/  LEA R158, P0, R168, UR4, 0x2 ;  /* 0x00000004a89e7c11 */ /* 0x000fe2000f8010ff */
[----:B------:R-:W-:Y:S01]  /*2130*/  IMAD.WIDE.U32 R162, R153, R14, R6 ;  /* 0x0000000e99a27225 */ /* 0x000fe200078e0006 */
[----:B------:R-:W-:Y:S01]  /*2140*/  ISETP.GT.AND P1, PT, R0, 0x1, P3 ;  /* 0x000000010000780c */ /* 0x000fe20001f24270 */
[----:B------:R-:W-:Y:S01]  /*2150*/  BSSY B1, `(.L_x_30) ;  /* 0x0000011000017945 */ /* 0x000fe20003800000 */
[----:B------:R-:W-:Y:S01]  /*2160*/  LEA.HI.X R159, R168, UR5, R171, 0x2, P0 ;  /* 0x00000005a89f7c11 */ /* 0x000fe200080f14ab */
[----:B------:R-:W-:Y:S01]  /*2170*/  IMAD.IADD R163, R173, 0x1, R163 ;  /* 0x00000001ada37824 */ /* 0x000fe200078e02a3 */
[C---:B0-----:R-:W-:Y:S01]  /*2180*/  SHF.L.U64.HI R161, R14.reuse, 0x3, R15 ;  /* 0x000000030ea17819 */ /* 0x041fe2000001020f */
[----:B------:R-:W-:-:S04]  /*2190*/  IMAD.SHL.U32 R160, R14, 0x8, RZ ;  /* 0x000000080ea07824 */ /* 0x000fc800078e00ff */
[----:B------:R-:W-:Y:S01]  /*21a0*/  IMAD.WIDE.U32 R170, R153, R14, R160 ;  /* 0x0000000e99aa7225 */ /* 0x000fe200078e00a0 */
[----:B--2---:R-:W-:-:S05]  /*21b0*/  LOP3.LUT R164, R167, 0xffffe000, RZ, 0xc0, !PT ;  /* 0xffffe000a7a47812 */ /* 0x004fca00078ec0ff */
[----:B------:R-:W-:Y:S01]  /*21c0*/  FMUL R169, R164, R155 ;  /* 0x0000009ba4a97220 */ /* 0x000fe20000400000 */
[----:B------:R-:W-:-:S04]  /*21d0*/  IMAD.WIDE.U32 R164, R23, R12, R162 ;  /* 0x0000000c17a47225 */ /* 0x000fc800078e00a2 */
[----:B------:R-:W-:Y:S01]  /*21e0*/  FFMA R169, R88, R154, R169 ;  /* 0x0000009a58a97223 */ /* 0x000fe200000000a9 */
[----:B------:R-:W-:Y:S01]  /*21f0*/  IMAD.IADD R88, R13, 0x1, R165 ;  /* 0x000000010d587824 */ /* 0x000fe200078e02a5 */
[----:B------:R-:W-:-:S03]  /*2200*/  LEA R162, P0, R164, R10, 0x2 ;  /* 0x0000000aa4a27211 */ /* 0x000fc600078010ff */
[----:B------:R-:W-:Y:S02]  /*2210*/  F2FP.TF32.F32.PACK_B R169, R169 ;  /* 0x000000a9ffa9723e */ /* 0x000fe400024050ff */
[----:B------:R-:W-:-:S03]  /*2220*/  LEA.HI.X R163, R164, R11, R88, 0x2, P0 ;  /* 0x0000000ba4a37211 */ /* 0x000fc600000f1458 */
[----:B------:R0:W-:Y:S01]  /*2230*/  @P2 STG.E desc[UR36][R158.64], R169 ;  /* 0x000000a99e002986 */ /* 0x0001e2000c101924 */
[----:B------:R-:W-:Y:S05]  /*2240*/  @!P1 BRA `(.L_x_31) ;  /* 0x0000000000049947 */ /* 0x000fea0003800000 */
[----:B------:R1:W5:Y:S02]  /*2250*/  LDG.E.LTC128B R167, desc[UR36][R162.64+0x4] ;  /* 0x00000424a2a77981 */ /* 0x000364000c1e1920 */
.L_x_31:
[----:B------:R-:W-:Y:S05]  /*2260*/  BSYNC B1 ;  /* 0x0000000000017941 */ /* 0x000fea0003800000 */
.L_x_30:
[----:B-----5:R-:W-:Y:S01]  /*2270*/  LOP3.LUT R88, R167, 0xffffe000, RZ, 0xc0, !PT ;  /* 0xffffe000a7587812 */ /* 0x020fe200078ec0ff */
[----:B0-----:R-:W-:Y:S01]  /*2280*/  IMAD.IADD R169, R173, 0x1, R171 ;  /* 0x00000001ada97824 */ /* 0x001fe200078e02ab */
[----:B------:R-:W-:Y:S01]  /*2290*/  ISETP.GT.AND P0, PT, R3, 0x8, PT ;  /* 0x000000080300780c */ /* 0x000fe20003f04270 */
[----:B------:R-:W-:Y:S01]  /*22a0*/  IMAD.MOV.U32 R172, RZ, RZ, R167 ;  /* 0x000000ffffac7224 */ /* 0x000fe200078e00a7 */
[----:B------:R-:W-:Y:S01]  /*22b0*/  IADD3 R164, P4, R20, R170, RZ ;  /* 0x000000aa14a47210 */ /* 0x000fe20007f9e0ff */
[----:B------:R-:W-:Y:S01]  /*22c0*/  FMUL R88, R88, R155 ;  /* 0x0000009b58587220 */ /* 0x000fe20000400000 */
[----:B------:R-:W-:-:S03]  /*22d0*/  ISETP.GT.AND P2, PT, R0, RZ, P0 ;  /* 0x000000ff0000720c */ /* 0x000fc60000744270 */
[----:B------:R-:W-:Y:S01]  /*22e0*/  FFMA R173, R89, R154, R88 ;  /* 0x0000009a59ad7223 */ /* 0x000fe20000000058 */
[----:B------:R-:W-:Y:S01]  /*22f0*/  IMAD.X R165, R169, 0x1, R157, P4 ;  /* 0x00000001a9a57824 */ /* 0x000fe200020e069d */
[----:B------:R-:W-:-:S03]  /*2300*/  LEA R88, P4, R164, R10, 0x2 ;  /* 0x0000000aa4587211 */ /* 0x000fc600078810ff */
[----:B------:R-:W-:Y:S02]  /*2310*/  F2FP.TF32.F32.PACK_B R173, R173 ;  /* 0x000000adffad723e */ /* 0x000fe400024050ff */
[----:B------:R-:W-:-:S03]  /*2320*/  LEA.HI.X R89, R164, R11, R165, 0x2, P4 ;  /* 0x0000000ba4597211 */ /* 0x000fc600020f14a5 */
[----:B------:R0:W-:Y:S04]  /*2330*/  @P1 STG.E desc[UR36][R158.64+0x4], R173 ;  /* 0x000004ad9e001986 */ /* 0x0001e8000c101924 */
[----:B------:R2:W3:Y:S01]  /*2340*/  @P2 LDG.E.LTC128B R172, desc[UR36][R88.64] ;  /* 0x0000002458ac2981 */ /* 0x0004e2000c1e1920 */
[----:B------:R-:W-:Y:S01]  /*2350*/  IMAD.SHL.U32 R165, R4, 0x20, RZ ;  /* 0x0000002004a57824 */ /* 0x000fe200078e00ff */
[----:B------:R-:W-:Y:S01]  /*2360*/  IADD3 R170, P1, R6, R170, RZ ;  /* 0x000000aa06aa7210 */ /* 0x000fe20007f3e0ff */
[----:B------:R-:W-:Y:S03]  /*2370*/  BSSY B1, `(.L_x_32) ;  /* 0x0000011000017945 */ /* 0x000fe60003800000 */
[----:B------:R-:W-:Y:S01]  /*2380*/  IADD3 R168, P4, R165, R158, RZ ;  /* 0x0000009ea5a87210 */ /* 0x000fe20007f9e0ff */
[----:B------:R-:W-:Y:S01]  /*2390*/  IMAD.X R171, R7, 0x1, R169, P1 ;  /* 0x0000000107ab7824 */ /* 0x000fe200008e06a9 */
[----:B------:R-:W-:Y:S01]  /*23a0*/  ISETP.GT.AND P1, PT, R0, 0x1, P0 ;  /* 0x000000010000780c */ /* 0x000fe20000724270 */
[----:B------:R-:W-:-:S03]  /*23b0*/  IMAD.WIDE.U32 R170, R23, R12, R170 ;  /* 0x0000000c17aa7225 */ /* 0x000fc600078e00aa */
[----:B--2---:R-:W-:Y:S02]  /*23c0*/  LEA R88, P5, R170, R10, 0x2 ;  /* 0x0000000aaa587211 */ /* 0x004fe400078a10ff */
[----:B---3--:R-:W-:-:S05]  /*23d0*/  LOP3.LUT R164, R172, 0xffffe000, RZ, 0xc0, !PT ;  /* 0xffffe000aca47812 */ /* 0x008fca00078ec0ff */
[----:B------:R-:W-:-:S04]  /*23e0*/  FMUL R167, R164, R155 ;  /* 0x0000009ba4a77220 */ /* 0x000fc80000400000 */
[----:B------:R-:W-:Y:S01]  /*23f0*/  FFMA R175, R90, R154, R167 ;  /* 0x0000009a5aaf7223 */ /* 0x000fe200000000a7 */
[----:B------:R-:W-:Y:S01]  /*2400*/  SHF.L.U64.HI R167, R4, 0x5, R5 ;  /* 0x0000000504a77819 */ /* 0x000fe20000010205 */
[----:B------:R-:W-:-:S03]  /*2410*/  IMAD.IADD R90, R13, 0x1, R171 ;  /* 0x000000010d5a7824 */ /* 0x000fc600078e02ab */
[----:B------:R-:W-:Y:S01]  /*2420*/  F2FP.TF32.F32.PACK_B R175, R175 ;  /* 0x000000afffaf723e */ /* 0x000fe200024050ff */
[----:B------:R-:W-:Y:S01]  /*2430*/  IMAD.X R169, R167, 0x1, R159, P4 ;  /* 0x00000001a7a97824 */ /* 0x000fe200020e069f */
[----:B------:R-:W-:-:S04]  /*2440*/  LEA.HI.X R89, R170, R11, R90, 0x2, P5 ;  /* 0x0000000baa597211 */ /* 0x000fc800028f145a */
[----:B------:R0:W-:Y:S01]  /*2450*/  @P2 STG.E desc[UR36][R168.64], R175 ;  /* 0x000000afa8002986 */ /* 0x0001e2000c101924 */
[----:B------:R-:W-:Y:S05]  /*2460*/  @!P1 BRA `(.L_x_33) ;  /* 0x0000000000049947 */ /* 0x000fea0003800000 */
[----:B------:R2:W5:Y:S02]  /*2470*/  LDG.E.LTC128B R172, desc[UR36][R88.64+0x4] ;  /* 0x0000042458ac7981 */ /* 0x000564000c1e1920 */
.L_x_33:
[----:B------:R-:W-:Y:S05]  /*2480*/  BSYNC B1 ;  /* 0x0000000000017941 */ /* 0x000fea0003800000 */
.L_x_32:
[----:B-----5:R-:W-:Y:S01]  /*2490*/  LOP3.LUT R90, R172, 0xffffe000, RZ, 0xc0, !PT ;  /* 0xffffe000ac5a7812 */ /* 0x020fe200078ec0ff */
[----:B------:R-:W-:Y:S01]  /*24a0*/  BSSY B1, `(.L_x_34) ;  /* 0x000000a000017945 */ /* 0x000fe20003800000 */
[----:B------:R-:W-:-:S03]  /*24b0*/  ISETP.GT.AND P2, PT, R0, 0x8, P3 ;  /* 0x000000080000780c */ /* 0x000fc60001f44270 */
[----:B------:R-:W-:-:S04]  /*24c0*/  FMUL R90, R90, R155 ;  /* 0x0000009b5a5a7220 */ /* 0x000fc80000400000 */
[----:B------:R-:W-:Y:S01]  /*24d0*/  FFMA R171, R91, R154, R90 ;  /* 0x0000009a5bab7223 */ /* 0x000fe2000000005a */
[----:B------:R-:W-:Y:S02]  /*24e0*/  @P1 IMAD.MOV.U32 R90, RZ, RZ, R168 ;  /* 0x000000ffff5a1224 */ /* 0x000fe400078e00a8 */
[----:B------:R-:W-:Y:S02]  /*24f0*/  @P1 IMAD.MOV.U32 R91, RZ, RZ, R169 ;  /* 0x000000ffff5b1224 */ /* 0x000fe400078e00a9 */
[----:B------:R-:W-:-:S05]  /*2500*/  F2FP.TF32.F32.PACK_B R171, R171 ;  /* 0x000000abffab723e */ /* 0x000fca00024050ff */
[----:B------:R3:W-:Y:S01]  /*2510*/  @P1 STG.E desc[UR36][R90.64+0x4], R171 ;  /* 0x000004ab5a001986 */ /* 0x0007e2000c101924 */
[----:B------:R-:W-:Y:S05]  /*2520*/  @!P2 BRA `(.L_x_35) ;  /* 0x000000000004a947 */ /* 0x000fea0003800000 */
[----:B------:R4:W5:Y:S02]  /*2530*/  LDG.E.LTC128B R172, desc[UR36][R162.64+0x20] ;  /* 0x00002024a2ac7981 */ /* 0x000964000c1e1920 */
.L_x_35:
[----:B------:R-:W-:Y:S05]  /*2540*/  BSYNC B1 ;  /* 0x0000000000017941 */ /* 0x000fea0003800000 */
.L_x_34:
[----:B---3-5:R-:W-:Y:S01]  /*2550*/  LOP3.LUT R90, R172, 0xffffe000, RZ, 0xc0, !PT ;  /* 0xffffe000ac5a7812 */ /* 0x028fe200078ec0ff */
[----:B------:R-:W-:Y:S01]  /*2560*/  BSSY B1, `(.L_x_36) ;  /* 0x000000a000017945 */ /* 0x000fe20003800000 */
[----:B------:R-:W-:-:S03]  /*2570*/  ISETP.GT.AND P1, PT, R0, 0x9, P3 ;  /* 0x000000090000780c */ /* 0x000fc60001f24270 */
[----:B------:R-:W-:Y:S01]  /*2580*/  FMUL R91, R90, R155 ;  /* 0x0000009b5a5b7220 */ /* 0x000fe20000400000 */
[----:B------:R-:W-:-:S03]  /*2590*/  @P2 IMAD.MOV.U32 R90, RZ, RZ, R158 ;  /* 0x000000ffff5a2224 */ /* 0x000fc600078e009e */
[----:B------:R-:W-:Y:S01]  /*25a0*/  FFMA R171, R92, R154, R91 ;  /* 0x0000009a5cab7223 */ /* 0x000fe2000000005b */
[----:B------:R-:W-:-:S04]  /*25b0*/  @P2 IMAD.MOV.U32 R91, RZ, RZ, R159 ;  /* 0x000000ffff5b2224 */ /* 0x000fc800078e009f */
[----:B------:R-:W-:-:S05]  /*25c0*/  F2FP.TF32.F32.PACK_B R171, R171 ;  /* 0x000000abffab723e */ /* 0x000fca00024050ff */
[----:B------:R3:W-:Y:S01]  /*25d0*/  @P2 STG.E desc[UR36][R90.64+0x20], R171 ;  /* 0x000020ab5a002986 */ /* 0x0007e2000c101924 */
[----:B------:R-:W-:Y:S05]  /*25e0*/  @!P1 BRA `(.L_x_37) ;  /* 0x0000000000049947 */ /* 0x000fea0003800000 */
[----:B------:R0:W5:Y:S02]  /*25f0*/  LDG.E.LTC128B R172, desc[UR36][R162.64+0x24] ;  /* 0x00002424a2ac7981 */ /* 0x000164000c1e1920 */
.L_x_37:
[----:B------:R-:W-:Y:S05]  /*2600*/  BSYNC B1 ;  /* 0x0000000000017941 */ /* 0x000fea0003800000 */
.L_x_36:
[----:B---3-5:R-:W-:Y:S01]  /*2610*/  LOP3.LUT R90, R172, 0xffffe000, RZ, 0xc0, !PT ;  /* 0xffffe000ac5a7812 */ /* 0x028fe200078ec0ff */
[----:B------:R-:W-:Y:S01]  /*2620*/  @P1 IMAD.MOV.U32 R91, RZ, RZ, R159 ;  /* 0x000000ffff5b1224 */ /* 0x000fe200078e009f */
[----:B------:R-:W-:Y:S01]  /*2630*/  ISETP.GT.AND P2, PT, R0, 0x8, P0 ;  /* 0x000000080000780c */ /* 0x000fe20000744270 */
[----:B------:R-:W-:Y:S02]  /*2640*/  BSSY B1, `(.L_x_38) ;  /* 0x0000008000017945 */ /* 0x000fe40003800000 */
[----:B------:R-:W-:-:S04]  /*2650*/  FMUL R90, R90, R155 ;  /* 0x0000009b5a5a7220 */ /* 0x000fc80000400000 */
[----:B------:R-:W-:Y:S01]  /*2660*/  FFMA R93, R93, R154, R90 ;  /* 0x0000009a5d5d7223 */ /* 0x000fe2000000005a */
[----:B------:R-:W-:-:S04]  /*2670*/  @P1 IMAD.MOV.U32 R90, RZ, RZ, R158 ;  /* 0x000000ffff5a1224 */ /* 0x000fc800078e009e */
[----:B------:R-:W-:-:S05]  /*2680*/  F2FP.TF32.F32.PACK_B R93, R93 ;  /* 0x0000005dff5d723e */ /* 0x000fca00024050ff */
[----:B------:R3:W-:Y:S01]  /*2690*/  @P1 STG.E desc[UR36][R90.64+0x24], R93 ;  /* 0x0000245d5a001986 */ /* 0x0007e2000c101924 */
[----:B------:R-:W-:Y:S05]  /*26a0*/  @!P2 BRA `(.L_x_39) ;  /* 0x000000000004a947 */ /* 0x000fea0003800000 */
[----:B------:R0:W5:Y:S02]  /*26b0*/  LDG.E.LTC128B R172, desc[UR36][R88.64+0x20] ;  /* 0x0000202458ac7981 */ /* 0x000164000c1e1920 */
.L_x_39:
[----:B------:R-:W-:Y:S05]  /*26c0*/  BSYNC B1 ;  /* 0x0000000000017941 */ /* 0x000fea0003800000 */
.L_x_38:
        /* <DEDUP_REMOVED lines=11> */
.L_x_41:
[----:B------:R-:W-:Y:S05]  /*2780*/  BSYNC B1 ;  /* 0x0000000000017941 */ /* 0x000fea0003800000 */
.L_x_40:
        /* <DEDUP_REMOVED lines=11> */
.L_x_43:
[----:B------:R-:W-:Y:S05]  /*2840*/  BSYNC B1 ;  /* 0x0000000000017941 */ /* 0x000fea0003800000 */
.L_x_42:
        /* <DEDUP_REMOVED lines=11> */
.L_x_45:
[----:B------:R-:W-:Y:S05]  /*2900*/  BSYNC B1 ;  /* 0x0000000000017941 */ /* 0x000fea0003800000 */
.L_x_44:
        /* <DEDUP_REMOVED lines=11> */
.L_x_47:
[----:B------:R-:W-:Y:S05]  /*29c0*/  BSYNC B1 ;  /* 0x0000000000017941 */ /* 0x000fea0003800000 */
.L_x_46:
        /* <DEDUP_REMOVED lines=11> */
.L_x_49:
[----:B------:R-:W-:Y:S05]  /*2a80*/  BSYNC B1 ;  /* 0x0000000000017941 */ /* 0x000fea0003800000 */
.L_x_48:
        /* <DEDUP_REMOVED lines=11> */
.L_x_51:
[----:B------:R-:W-:Y:S05]  /*2b40*/  BSYNC B1 ;  /* 0x0000000000017941 */ /* 0x000fea0003800000 */
.L_x_50:
        /* <DEDUP_REMOVED lines=11> */
.L_x_53:
[----:B------:R-:W-:Y:S05]  /*2c00*/  BSYNC B1 ;  /* 0x0000000000017941 */ /* 0x000fea0003800000 */
.L_x_52:
        /* <DEDUP_REMOVED lines=11> */
.L_x_55:
[----:B------:R-:W-:Y:S05]  /*2cc0*/  BSYNC B1 ;  /* 0x0000000000017941 */ /* 0x000fea0003800000 */
.L_x_54:
        /* <DEDUP_REMOVED lines=11> */
.L_x_57:
[----:B------:R-:W-:Y:S05]  /*2d80*/  BSYNC B1 ;  /* 0x0000000000017941 */ /* 0x000fea0003800000 */
.L_x_56:
        /* <DEDUP_REMOVED lines=11> */
.L_x_59:
[----:B------:R-:W-:Y:S05]  /*2e40*/  BSYNC B1 ;  /* 0x0000000000017941 */ /* 0x000fea0003800000 */
.L_x_58:
        /* <DEDUP_REMOVED lines=11> */
.L_x_61:
[----:B------:R-:W-:Y:S05]  /*2f00*/  BSYNC B1 ;  /* 0x0000000000017941 */ /* 0x000fea0003800000 */
.L_x_60:
        /* <DEDUP_REMOVED lines=11> */
.L_x_63:
[----:B------:R-:W-:Y:S05]  /*2fc0*/  BSYNC B1 ;  /* 0x0000000000017941 */ /* 0x000fea0003800000 */
.L_x_62:
        /* <DEDUP_REMOVED lines=11> */
.L_x_65:
[----:B------:R-:W-:Y:S05]  /*3080*/  BSYNC B1 ;  /* 0x0000000000017941 */ /* 0x000fea0003800000 */
.L_x_64:
        /* <DEDUP_REMOVED lines=11> */
.L_x_67:
[----:B------:R-:W-:Y:S05]  /*3140*/  BSYNC B1 ;  /* 0x0000000000017941 */ /* 0x000fea0003800000 */
.L_x_66:
        /* <DEDUP_REMOVED lines=11> */
.L_x_69:
[----:B------:R-:W-:Y:S05]  /*3200*/  BSYNC B1 ;  /* 0x0000000000017941 */ /* 0x000fea0003800000 */
.L_x_68:
        /* <DEDUP_REMOVED lines=11> */
.L_x_71:
[----:B------:R-:W-:Y:S05]  /*32c0*/  BSYNC B1 ;  /* 0x0000000000017941 */ /* 0x000fea0003800000 */
.L_x_70:
        /* <DEDUP_REMOVED lines=11> */
.L_x_73:
[----:B------:R-:W-:Y:S05]  /*3380*/  BSYNC B1 ;  /* 0x0000000000017941 */ /* 0x000fea0003800000 */
.L_x_72:
        /* <DEDUP_REMOVED lines=11> */
.L_x_75:
[----:B------:R-:W-:Y:S05]  /*3440*/  BSYNC B1 ;  /* 0x0000000000017941 */ /* 0x000fea0003800000 */
.L_x_74:
        /* <DEDUP_REMOVED lines=11> */
.L_x_77:
[----:B------:R-:W-:Y:S05]  /*3500*/  BSYNC B1 ;  /* 0x0000000000017941 */ /* 0x000fea0003800000 */
.L_x_76:
        /* <DEDUP_REMOVED lines=11> */
.L_x_79:
[----:B------:R-:W-:Y:S05]  /*35c0*/  BSYNC B1 ;  /* 0x0000000000017941 */ /* 0x000fea0003800000 */
.L_x_78:
        /* <DEDUP_REMOVED lines=11> */
.L_x_81:
[----:B------:R-:W-:Y:S05]  /*3680*/  BSYNC B1 ;  /* 0x0000000000017941 */ /* 0x000fea0003800000 */
.L_x_80:
        /* <DEDUP_REMOVED lines=11> */
.L_x_83:
[----:B------:R-:W-:Y:S05]  /*3740*/  BSYNC B1 ;  /* 0x0000000000017941 */ /* 0x000fea0003800000 */
.L_x_82:
        /* <DEDUP_REMOVED lines=11> */
.L_x_85:
[----:B------:R-:W-:Y:S05]  /*3800*/  BSYNC B1 ;  /* 0x0000000000017941 */ /* 0x000fea0003800000 */
.L_x_84:
        /* <DEDUP_REMOVED lines=11> */
.L_x_87:
[----:B------:R-:W-:Y:S05]  /*38c0*/  BSYNC B1 ;  /* 0x0000000000017941 */ /* 0x000fea0003800000 */
.L_x_86:
        /* <DEDUP_REMOVED lines=11> */
.L_x_89:
[----:B------:R-:W-:Y:S05]  /*3980*/  BSYNC B1 ;  /* 0x0000000000017941 */ /* 0x000fea0003800000 */
.L_x_88:
        /* <DEDUP_REMOVED lines=11> */
.L_x_91:
[----:B------:R-:W-:Y:S05]  /*3a40*/  BSYNC B1 ;  /* 0x0000000000017941 */ /* 0x000fea0003800000 */
.L_x_90:
        /* <DEDUP_REMOVED lines=11> */
.L_x_93:
[----:B------:R-:W-:Y:S05]  /*3b00*/  BSYNC B1 ;  /* 0x0000000000017941 */ /* 0x000fea0003800000 */
.L_x_92:
        /* <DEDUP_REMOVED lines=11> */
.L_x_95:
[----:B------:R-:W-:Y:S05]  /*3bc0*/  BSYNC B1 ;  /* 0x0000000000017941 */ /* 0x000fea0003800000 */
.L_x_94:
        /* <DEDUP_REMOVED lines=11> */
.L_x_97:
[----:B------:R-:W-:Y:S05]  /*3c80*/  BSYNC B1 ;  /* 0x0000000000017941 */ /* 0x000fea0003800000 */
.L_x_96:
        /* <DEDUP_REMOVED lines=11> */
.L_x_99:
[----:B------:R-:W-:Y:S05]  /*3d40*/  BSYNC B1 ;  /* 0x0000000000017941 */ /* 0x000fea0003800000 */
.L_x_98:
        /* <DEDUP_REMOVED lines=11> */
.L_x_101:
[----:B------:R-:W-:Y:S05]  /*3e00*/  BSYNC B1 ;  /* 0x0000000000017941 */ /* 0x000fea0003800000 */
.L_x_100:
        /* <DEDUP_REMOVED lines=11> */
.L_x_103:
[----:B------:R-:W-:Y:S05]  /*3ec0*/  BSYNC B1 ;  /* 0x0000000000017941 */ /* 0x000fea0003800000 */
.L_x_102:
        /* <DEDUP_REMOVED lines=11> */
.L_x_105:
[----:B------:R-:W-:Y:S05]  /*3f80*/  BSYNC B1 ;  /* 0x0000000000017941 */ /* 0x000fea0003800000 */
.L_x_104:
        /* <DEDUP_REMOVED lines=11> */
.L_x_107:
[----:B------:R-:W-:Y:S05]  /*4040*/  BSYNC B1 ;  /* 0x0000000000017941 */ /* 0x000fea0003800000 */
.L_x_106:
        /* <DEDUP_REMOVED lines=11> */
.L_x_109:
[----:B------:R-:W-:Y:S05]  /*4100*/  BSYNC B1 ;  /* 0x0000000000017941 */ /* 0x000fea0003800000 */
.L_x_108:
        /* <DEDUP_REMOVED lines=11> */
.L_x_111:
[----:B------:R-:W-:Y:S05]  /*41c0*/  BSYNC B1 ;  /* 0x0000000000017941 */ /* 0x000fea0003800000 */
.L_x_110:
        /* <DEDUP_REMOVED lines=11> */
.L_x_113:
[----:B------:R-:W-:Y:S05]  /*4280*/  BSYNC B1 ;  /* 0x0000000000017941 */ /* 0x000fea0003800000 */
.L_x_112:
        /* <DEDUP_REMOVED lines=11> */
.L_x_115:
[----:B------:R-:W-:Y:S05]  /*4340*/  BSYNC B1 ;  /* 0x0000000000017941 */ /* 0x000fea0003800000 */
.L_x_114:
        /* <DEDUP_REMOVED lines=11> */
.L_x_117:
[----:B------:R-:W-:Y:S05]  /*4400*/  BSYNC B1 ;  /* 0x0000000000017941 */ /* 0x000fea0003800000 */
.L_x_116:
        /* <DEDUP_REMOVED lines=11> */
.L_x_119:
[----:B------:R-:W-:Y:S05]  /*44c0*/  BSYNC B1 ;  /* 0x0000000000017941 */ /* 0x000fea0003800000 */
.L_x_118:
        /* <DEDUP_REMOVED lines=11> */
.L_x_121:
[----:B------:R-:W-:Y:S05]  /*4580*/  BSYNC B1 ;  /* 0x0000000000017941 */ /* 0x000fea0003800000 */
.L_x_120:
        /* <DEDUP_REMOVED lines=11> */
.L_x_123:
[----:B------:R-:W-:Y:S05]  /*4640*/  BSYNC B1 ;  /* 0x0000000000017941 */ /* 0x000fea0003800000 */
.L_x_122:
        /* <DEDUP_REMOVED lines=11> */
.L_x_125:
[----:B------:R-:W-:Y:S05]  /*4700*/  BSYNC B1 ;  /* 0x0000000000017941 */ /* 0x000fea0003800000 */
.L_x_124:
        /* <DEDUP_REMOVED lines=11> */
.L_x_127:
[----:B------:R-:W-:Y:S05]  /*47c0*/  BSYNC B1 ;  /* 0x0000000000017941 */ /* 0x000fea0003800000 */
.L_x_126:
        /* <DEDUP_REMOVED lines=11> */
.L_x_129:
[----:B------:R-:W-:Y:S05]  /*4880*/  BSYNC B1 ;  /* 0x0000000000017941 */ /* 0x000fea0003800000 */
.L_x_128:
        /* <DEDUP_REMOVED lines=11> */
.L_x_131:
[----:B------:R-:W-:Y:S05]  /*4940*/  BSYNC B1 ;  /* 0x0000000000017941 */ /* 0x000fea0003800000 */
.L_x_130:
        /* <DEDUP_REMOVED lines=11> */
.L_x_133:
[----:B------:R-:W-:Y:S05]  /*4a00*/  BSYNC B1 ;  /* 0x0000000000017941 */ /* 0x000fea0003800000 */
.L_x_132:
        /* <DEDUP_REMOVED lines=11> */
.L_x_135:
[----:B------:R-:W-:Y:S05]  /*4ac0*/  BSYNC B1 ;  /* 0x0000000000017941 */ /* 0x000fea0003800000 */
.L_x_134:
        /* <DEDUP_REMOVED lines=11> */
.L_x_137:
[----:B------:R-:W-:Y:S05]  /*4b80*/  BSYNC B1 ;  /* 0x0000000000017941 */ /* 0x000fea0003800000 */
.L_x_136:
        /* <DEDUP_REMOVED lines=11> */
.L_x_139:
[----:B------:R-:W-:Y:S05]  /*4c40*/  BSYNC B1 ;  /* 0x0000000000017941 */ /* 0x000fea0003800000 */
.L_x_138:
        /* <DEDUP_REMOVED lines=11> */
.L_x_141:
[----:B------:R-:W-:Y:S05]  /*4d00*/  BSYNC B1 ;  /* 0x0000000000017941 */ /* 0x000fea0003800000 */
.L_x_140:
        /* <DEDUP_REMOVED lines=11> */
.L_x_143:
[----:B------:R-:W-:Y:S05]  /*4dc0*/  BSYNC B1 ;  /* 0x0000000000017941 */ /* 0x000fea0003800000 */
.L_x_142:
        /* <DEDUP_REMOVED lines=11> */
.L_x_145:
[----:B------:R-:W-:Y:S05]  /*4e80*/  BSYNC B1 ;  /* 0x0000000000017941 */ /* 0x000fea0003800000 */
.L_x_144:
        /* <DEDUP_REMOVED lines=11> */
.L_x_147:
[----:B------:R-:W-:Y:S05]  /*4f40*/  BSYNC B1 ;  /* 0x0000000000017941 */ /* 0x000fea0003800000 */
.L_x_146:
        /* <DEDUP_REMOVED lines=11> */
.L_x_149:
[----:B------:R-:W-:Y:S05]  /*5000*/  BSYNC B1 ;  /* 0x0000000000017941 */ /* 0x000fea0003800000 */
.L_x_148:
        /* <DEDUP_REMOVED lines=11> */
.L_x_151:
[----:B------:R-:W-:Y:S05]  /*50c0*/  BSYNC B1 ;  /* 0x0000000000017941 */ /* 0x000fea0003800000 */
.L_x_150:
[----:B-----5:R-:W-:Y:S01]  /*50d0*/  LOP3.LUT R8, R172, 0xffffe000, RZ, 0xc0, !PT ;  /* 0xffffe000ac087812 */ /* 0x020fe200078ec0ff */
[----:B------:R-:W-:Y:S01]  /*50e0*/  BSSY B1, `(.L_x_152) ;  /* 0x000000d000017945 */ /* 0x000fe20003800000 */
[----:B------:R-:W-:-:S03]  /*50f0*/  IADD3 R153, P1, R153, 0x80, RZ ;  /* 0x0000008099997810 */ /* 0x000fc60007f3e0ff */
[----:B---3--:R-:W-:Y:S01]  /*5100*/  FMUL R91, R8, R155 ;  /* 0x0000009b085b7220 */ /* 0x008fe20000400000 */
[----:B------:R-:W-:Y:S02]  /*5110*/  @P2 IMAD.MOV.U32 R8, RZ, RZ, R168 ;  /* 0x000000ffff082224 */ /* 0x000fe400078e00a8 */
[----:B------:R-:W-:Y:S02]  /*5120*/  IMAD.X R9, RZ, RZ, R9, P1 ;  /* 0x000000ffff097224 */ /* 0x000fe400008e0609 */
[----:B------:R-:W-:Y:S01]  /*5130*/  FFMA R91, R150, R154, R91 ;  /* 0x0000009a965b7223 */ /* 0x000fe2000000005b */
[----:B------:R-:W-:Y:S01]  /*5140*/  ISETP.GT.AND P1, PT, R0, 0x79, P0 ;  /* 0x000000790000780c */ /* 0x000fe20000724270 */
[----:B------:R-:W-:-:S03]  /*5150*/  IMAD R90, R9, R14, RZ ;  /* 0x0000000e095a7224 */ /* 0x000fc600078e02ff */
[----:B------:R-:W-:Y:S01]  /*5160*/  F2FP.TF32.F32.PACK_B R91, R91 ;  /* 0x0000005bff5b723e */ /* 0x000fe200024050ff */
[----:B------:R-:W-:-:S05]  /*5170*/  @P2 IMAD.MOV.U32 R9, RZ, RZ, R169 ;  /* 0x000000ffff092224 */ /* 0x000fca00078e00a9 */
[----:B------:R3:W-:Y:S03]  /*5180*/  @P2 STG.E desc[UR36][R8.64+0x1e0], R91 ;  /* 0x0001e05b08002986 */ /* 0x0007e6000c101924 */
[----:B------:R-:W-:Y:S05]  /*5190*/  @!P1 BRA `(.L_x_153) ;  /* 0x0000000000049947 */ /* 0x000fea0003800000 */
[----:B------:R0:W5:Y:S02]  /*51a0*/  LDG.E.LTC128B R172, desc[UR36][R88.64+0x1e4] ;  /* 0x0001e42458ac7981 */ /* 0x000164000c1e1920 */
.L_x_153:
[----:B------:R-:W-:Y:S05]  /*51b0*/  BSYNC B1 ;  /* 0x0000000000017941 */ /* 0x000fea0003800000 */
.L_x_152:
[----:B0-2--5:R-:W-:Y:S01]  /*51c0*/  LOP3.LUT R88, R172, 0xffffe000, RZ, 0xc0, !PT ;  /* 0xffffe000ac587812 */ /* 0x025fe200078ec0ff */
[----:B------:R-:W-:Y:S01]  /*51d0*/  IMAD R97, R153, R15, R90 ;  /* 0x0000000f99617224 */ /* 0x000fe200078e025a */
[----:B------:R-:W-:Y:S01]  /*51e0*/  ISETP.GT.AND P0, PT, R3, 0x80, PT ;  /* 0x000000800300780c */ /* 0x000fe20003f04270 */
[----:B---3--:R-:W-:-:S04]  /*51f0*/  IMAD.WIDE.U32 R8, R153, R14, R156 ;  /* 0x0000000e99087225 */ /* 0x008fc800078e009c */
[----:B------:R-:W-:Y:S01]  /*5200*/  FMUL R88, R88, R155 ;  /* 0x0000009b58587220 */ /* 0x000fe20000400000 */
[----:B------:R-:W-:Y:S01]  /*5210*/  ISETP.GT.AND P3, PT, R0, RZ, P0 ;  /* 0x000000ff0000720c */ /* 0x000fe20000764270 */
[----:B------:R-:W-:Y:S02]  /*5220*/  IMAD.IADD R9, R9, 0x1, R97 ;  /* 0x0000000109097824 */ /* 0x000fe400078e0261 */
[----:B------:R-:W-:Y:S01]  /*5230*/  FFMA R151, R151, R154, R88 ;  /* 0x0000009a97977223 */ /* 0x000fe20000000058 */
[----:B------:R-:W-:-:S04]  /*5240*/  LEA R88, P2, R8, R10, 0x2 ;  /* 0x0000000a08587211 */ /* 0x000fc800078410ff */
[----:B------:R-:W-:Y:S02]  /*5250*/  F2FP.TF32.F32.PACK_B R151, R151 ;  /* 0x00000097ff97723e */ /* 0x000fe400024050ff */
[----:B------:R-:W-:-:S03]  /*5260*/  LEA.HI.X R89, R8, R11, R9, 0x2, P2 ;  /* 0x0000000b08597211 */ /* 0x000fc600010f1409 */
[----:B------:R0:W-:Y:S04]  /*5270*/  @P1 STG.E desc[UR36][R168.64+0x1e4], R151 ;  /* 0x0001e497a8001986 */ /* 0x0001e8000c101924 */
[----:B------:R-:W2:Y:S01]  /*5280*/  @P3 LDG.E.LTC128B R172, desc[UR36][R88.64] ;  /* 0x0000002458ac3981 */ /* 0x000ea2000c1e1920 */
[----:B------:R-:W-:Y:S01]  /*5290*/  IMAD.WIDE.U32 R8, R153, R14, R6 ;  /* 0x0000000e99087225 */ /* 0x000fe200078e0006 */
[----:B------:R-:W-:Y:S01]  /*52a0*/  SHF.L.U64.HI R95, R4, 0x9, R5 ;  /* 0x00000009045f7819 */ /* 0x000fe20000010205 */
[----:B------:R-:W-:Y:S01]  /*52b0*/  BSSY B1, `(.L_x_154) ;  /* 0x0000011000017945 */ /* 0x000fe20003800000 */
[----:B------:R-:W-:Y:S01]  /*52c0*/  ISETP.GT.AND P2, PT, R0, 0x1, P0 ;  /* 0x000000010000780c */ /* 0x000fe20000744270 */
[----:B------:R-:W-:Y:S02]  /*52d0*/  IMAD.IADD R9, R97, 0x1, R9 ;  /* 0x0000000161097824 */ /* 0x000fe400078e0209 */
[----:B------:R-:W-:Y:S01]  /*52e0*/  IMAD.SHL.U32 R93, R4, 0x200, RZ ;  /* 0x00000200045d7824 */ /* 0x000fe200078e00ff */
[----:B--2---:R-:W-:-:S05]  /*52f0*/  LOP3.LUT R90, R172, 0xffffe000, RZ, 0xc0, !PT ;  /* 0xffffe000ac5a7812 */ /* 0x004fca00078ec0ff */
[----:B------:R-:W-:Y:S01]  /*5300*/  FMUL R15, R90, R155 ;  /* 0x0000009b5a0f7220 */ /* 0x000fe20000400000 */
[----:B------:R-:W-:Y:S01]  /*5310*/  IMAD.WIDE.U32 R90, R23, R12, R8 ;  /* 0x0000000c175a7225 */ /* 0x000fe200078e0008 */
[----:B------:R-:W-:-:S03]  /*5320*/  IADD3 R8, P1, R93, R158, RZ ;  /* 0x0000009e5d087210 */ /* 0x000fc60007f3e0ff */
[----:B------:R-:W-:Y:S01]  /*5330*/  FFMA R15, R24, R154, R15 ;  /* 0x0000009a180f7223 */ /* 0x000fe2000000000f */
[----:B------:R-:W-:Y:S01]  /*5340*/  IMAD.IADD R5, R13, 0x1, R91 ;  /* 0x000000010d057824 */ /* 0x000fe200078e025b */
[C---:B------:R-:W-:Y:S01]  /*5350*/  LEA R4, P4, R90.reuse, R10, 0x2 ;  /* 0x0000000a5a047211 */ /* 0x040fe200078810ff */
[----:B------:R-:W-:Y:S02]  /*5360*/  IMAD.X R9, R95, 0x1, R159, P1 ;  /* 0x000000015f097824 */ /* 0x000fe400008e069f */
[----:B------:R-:W-:Y:S02]  /*5370*/  F2FP.TF32.F32.PACK_B R15, R15 ;  /* 0x0000000fff0f723e */ /* 0x000fe400024050ff */
[----:B------:R-:W-:-:S03]  /*5380*/  LEA.HI.X R5, R90, R11, R5, 0x2, P4 ;  /* 0x0000000b5a057211 */ /* 0x000fc600020f1405 */
[----:B------:R0:W-:Y:S01]  /*5390*/  @P3 STG.E desc[UR36][R8.64], R15 ;  /* 0x0000000f08003986 */ /* 0x0001e2000c101924 */
[----:B------:R-:W-:Y:S05]  /*53a0*/  @!P2 BRA `(.L_x_155) ;  /* 0x000000000004a947 */ /* 0x000fea0003800000 */
[----:B------:R2:W5:Y:S02]  /*53b0*/  LDG.E.LTC128B R172, desc[UR36][R4.64+0x4] ;  /* 0x0000042404ac7981 */ /* 0x000564000c1e1920 */
.L_x_155:
[----:B------:R-:W-:Y:S05]  /*53c0*/  BSYNC B1 ;  /* 0x0000000000017941 */ /* 0x000fea0003800000 */
.L_x_154:
[----:B-----5:R-:W-:Y:S01]  /*53d0*/  LOP3.LUT R24, R172, 0xffffe000, RZ, 0xc0, !PT ;  /* 0xffffe000ac187812 */ /* 0x020fe200078ec0ff */
[----:B0-----:R-:W-:Y:S01]  /*53e0*/  IMAD.WIDE.U32 R14, R153, R14, R160 ;  /* 0x0000000e990e7225 */ /* 0x001fe200078e00a0 */
[----:B------:R-:W-:Y:S01]  /*53f0*/  ISETP.GT.AND P1, PT, R3, 0x88, PT ;  /* 0x000000880300780c */ /* 0x000fe20003f24270 */
[----:B------:R-:W-:Y:S02]  /*5400*/  BSSY B1, `(.L_x_156) ;  /* 0x000000f000017945 */ /* 0x000fe40003800000 */
[----:B------:R-:W-:Y:S01]  /*5410*/  FMUL R24, R24, R155 ;  /* 0x0000009b18187220 */ /* 0x000fe20000400000 */
[----:B------:R-:W-:Y:S01]  /*5420*/  ISETP.GT.AND P3, PT, R0, RZ, P1 ;  /* 0x000000ff0000720c */ /* 0x000fe20000f64270 */
[----:B------:R-:W-:Y:S01]  /*5430*/  IMAD.IADD R97, R97, 0x1, R15 ;  /* 0x0000000161617824 */ /* 0x000fe200078e020f */
[----:B------:R-:W-:Y:S01]  /*5440*/  IADD3 R20, P5, R20, R14, RZ ;  /* 0x0000000e14147210 */ /* 0x000fe20007fbe0ff */
[----:B------:R-:W-:Y:S01]  /*5450*/  FFMA R25, R25, R154, R24 ;  /* 0x0000009a19197223 */ /* 0x000fe20000000018 */
[----:B------:R-:W-:-:S03]  /*5460*/  IADD3 R14, P4, R6, R14, RZ ;  /* 0x0000000e060e7210 */ /* 0x000fc60007f9e0ff */
[----:B------:R-:W-:Y:S01]  /*5470*/  IMAD.X R156, R97, 0x1, R157, P5 ;  /* 0x00000001619c7824 */ /* 0x000fe200028e069d */
[----:B------:R-:W-:Y:S01]  /*5480*/  F2FP.TF32.F32.PACK_B R25, R25 ;  /* 0x00000019ff19723e */ /* 0x000fe200024050ff */
[----:B------:R-:W-:Y:S01]  /*5490*/  IMAD.X R15, R7, 0x1, R97, P4 ;  /* 0x00000001070f7824 */ /* 0x000fe200020e0661 */
[----:B------:R-:W-:-:S03]  /*54a0*/  LEA R6, P5, R20, R10, 0x2 ;  /* 0x0000000a14067211 */ /* 0x000fc600078a10ff */
[----:B------:R0:W-:Y:S01]  /*54b0*/  @P2 STG.E desc[UR36][R8.64+0x4], R25 ;  /* 0x0000041908002986 */ /* 0x0001e2000c101924 */
[----:B------:R-:W-:Y:S01]  /*54c0*/  LEA.HI.X R7, R20, R11, R156, 0x2, P5 ;  /* 0x0000000b14077211 */ /* 0x000fe200028f149c */
[----:B------:R-:W-:Y:S08]  /*54d0*/  @!P3 BRA `(.L_x_157) ;  /* 0x000000000004b947 */ /* 0x000ff00003800000 */
[----:B------:R3:W5:Y:S02]  /*54e0*/  LDG.E.LTC128B R172, desc[UR36][R6.64] ;  /* 0x0000002406ac7981 */ /* 0x000764000c1e1920 */
.L_x_157:
[----:B------:R-:W-:Y:S05]  /*54f0*/  BSYNC B1 ;  /* 0x0000000000017941 */ /* 0x000fea0003800000 */
.L_x_156:
[----:B---3-5:R-:W-:Y:S01]  /*5500*/  LOP3.LUT R6, R172, 0xffffe000, RZ, 0xc0, !PT ;  /* 0xffffe000ac067812 */ /* 0x028fe200078ec0ff */
[----:B------:R-:W-:Y:S01]  /*5510*/  IMAD.WIDE.U32 R14, R23, R12, R14 ;  /* 0x0000000c170e7225 */ /* 0x000fe200078e000e */
[----:B------:R-:W-:Y:S01]  /*5520*/  ISETP.GT.AND P2, PT, R0, 0x1, P1 ;  /* 0x000000010000780c */ /* 0x000fe20000f44270 */
[----:B------:R-:W-:Y:S02]  /*5530*/  BSSY B1, `(.L_x_158) ;  /* 0x000000c000017945 */ /* 0x000fe40003800000 */
[----:B------:R-:W-:Y:S01]  /*5540*/  FMUL R3, R6, R155 ;  /* 0x0000009b06037220 */ /* 0x000fe20000400000 */
[----:B------:R-:W-:Y:S01]  /*5550*/  IADD3 R6, P4, R8, R165, RZ ;  /* 0x000000a508067210 */ /* 0x000fe20007f9e0ff */
[----:B------:R-:W-:Y:S01]  /*5560*/  IMAD.IADD R13, R13, 0x1, R15 ;  /* 0x000000010d0d7824 */ /* 0x000fe200078e020f */
[----:B------:R-:W-:Y:S01]  /*5570*/  LEA R10, P5, R14, R10, 0x2 ;  /* 0x0000000a0e0a7211 */ /* 0x000fe200078a10ff */
[----:B------:R-:W-:Y:S02]  /*5580*/  FFMA R3, R26, R154, R3 ;  /* 0x0000009a1a037223 */ /* 0x000fe40000000003 */
[----:B------:R-:W-:Y:S01]  /*5590*/  IMAD.X R7, R9, 0x1, R167, P4 ;  /* 0x0000000109077824 */ /* 0x000fe200020e06a7 */
[----:B------:R-:W-:-:S02]  /*55a0*/  LEA.HI.X R11, R14, R11, R13, 0x2, P5 ;  /* 0x0000000b0e0b7211 */ /* 0x000fc400028f140d */
[----:B------:R-:W-:-:S05]  /*55b0*/  F2FP.TF32.F32.PACK_B R3, R3 ;  /* 0x00000003ff03723e */ /* 0x000fca00024050ff */
[----:B------:R3:W-:Y:S01]  /*55c0*/  @P3 STG.E desc[UR36][R6.64], R3 ;  /* 0x0000000306003986 */ /* 0x0007e2000c101924 */
[----:B------:R-:W-:Y:S05]  /*55d0*/  @!P2 BRA `(.L_x_159) ;  /* 0x000000000004a947 */ /* 0x000fea0003800000 */
[----:B------:R0:W5:Y:S02]  /*55e0*/  LDG.E.LTC128B R172, desc[UR36][R10.64+0x4] ;  /* 0x000004240aac7981 */ /* 0x000164000c1e1920 */
.L_x_159:
[----:B------:R-:W-:Y:S05]  /*55f0*/  BSYNC B1 ;  /* 0x0000000000017941 */ /* 0x000fea0003800000 */
.L_x_158:
[----:B-----5:R-:W-:Y:S01]  /*5600*/  LOP3.LUT R12, R172, 0xffffe000, RZ, 0xc0, !PT ;  /* 0xffffe000ac0c7812 */ /* 0x020fe200078ec0ff */
[----:B------:R-:W-:Y:S01]  /*5610*/  BSSY B1, `(.L_x_160) ;  /* 0x0000008000017945 */ /* 0x000fe20003800000 */
[----:B------:R-:W-:-:S03]  /*5620*/  ISETP.GT.AND P3, PT, R0, 0x8, P0 ;  /* 0x000000080000780c */ /* 0x000fc60000764270 */
[----:B------:R-:W-:-:S04]  /*5630*/  FMUL R12, R12, R155 ;  /* 0x0000009b0c0c7220 */ /* 0x000fc80000400000 */
[----:B------:R-:W-:-:S05]  /*5640*/  FFMA R27, R27, R154, R12 ;  /* 0x0000009a1b1b7223 */ /* 0x000fca000000000c */
[----:B------:R-:W-:-:S05]  /*5650*/  F2FP.TF32.F32.PACK_B R27, R27 ;  /* 0x0000001bff1b723e */ /* 0x000fca00024050ff */
[----:B------:R0:W-:Y:S01]  /*5660*/  @P2 STG.E desc[UR36][R6.64+0x4], R27 ;  /* 0x0000041b06002986 */ /* 0x0001e2000c101924 */
[----:B------:R-:W-:Y:S05]  /*5670*/  @!P3 BRA `(.L_x_161) ;  /* 0x000000000004b947 */ /* 0x000fea0003800000 */
[----:B------:R0:W5:Y:S02]  /*5680*/  LDG.E.LTC128B R172, desc[UR36][R4.64+0x20] ;  /* 0x0000202404ac7981 */ /* 0x000164000c1e1920 */
.L_x_161:
[----:B------:R-:W-:Y:S05]  /*5690*/  BSYNC B1 ;  /* 0x0000000000017941 */ /* 0x000fea0003800000 */
.L_x_160:
[----:B0--3-5:R-:W-:Y:S01]  /*56a0*/  LOP3.LUT R6, R172, 0xffffe000, RZ, 0xc0, !PT ;  /* 0xffffe000ac067812 */ /* 0x029fe200078ec0ff */
[----:B------:R-:W-:Y:S01]  /*56b0*/  IMAD.MOV.U32 R7, RZ, RZ, R9 ;  /* 0x000000ffff077224 */ /* 0x000fe200078e0009 */
[----:B------:R-:W-:Y:S01]  /*56c0*/  ISETP.GT.AND P2, PT, R0, 0x9, P0 ;  /* 0x000000090000780c */ /* 0x000fe20000744270 */
[----:B------:R-:W-:Y:S02]  /*56d0*/  BSSY B1, `(.L_x_162) ;  /* 0x0000008000017945 */ /* 0x000fe40003800000 */
[----:B------:R-:W-:Y:S01]  /*56e0*/  FMUL R3, R6, R155 ;  /* 0x0000009b06037220 */ /* 0x000fe20000400000 */
[----:B------:R-:W-:-:S03]  /*56f0*/  IMAD.MOV.U32 R6, RZ, RZ, R8 ;  /* 0x000000ffff067224 */ /* 0x000fc600078e0008 */
[----:B------:R-:W-:-:S05]  /*5700*/  FFMA R3, R28, R154, R3 ;  /* 0x0000009a1c037223 */ /* 0x000fca0000000003 */
[----:B------:R-:W-:-:S05]  /*5710*/  F2FP.TF32.F32.PACK_B R3, R3 ;  /* 0x00000003ff03723e */ /* 0x000fca00024050ff */
[----:B------:R0:W-:Y:S01]  /*5720*/  @P3 STG.E desc[UR36][R6.64+0x20], R3 ;  /* 0x0000200306003986 */ /* 0x0001e2000c101924 */
[----:B------:R-:W-:Y:S05]  /*5730*/  @!P2 BRA `(.L_x_163) ;  /* 0x000000000004a947 */ /* 0x000fea0003800000 */
[----:B------:R3:W5:Y:S02]  /*5740*/  LDG.E.LTC128B R172, desc[UR36][R4.64+0x24] ;  /* 0x0000242404ac7981 */ /* 0x000764000c1e1920 */
.L_x_163:
[----:B------:R-:W-:Y:S05]  /*5750*/  BSYNC B1 ;  /* 0x0000000000017941 */ /* 0x000fea0003800000 */
.L_x_162:
        /* <DEDUP_REMOVED lines=9> */
.L_x_165:
[----:B------:R-:W-:Y:S05]  /*57f0*/  BSYNC B1 ;  /* 0x0000000000017941 */ /* 0x000fea0003800000 */
.L_x_164:
[----:B-----5:R-:W-:Y:S01]  /*5800*/  LOP3.LUT R12, R172, 0xffffe000, RZ, 0xc0, !PT ;  /* 0xffffe000ac0c7812 */ /* 0x020fe200078ec0ff */
[----:B------:R-:W-:Y:S01]  /*5810*/  BSSY B1, `(.L_x_166) ;  /* 0x000000a000017945 */ /* 0x000fe20003800000 */
[----:B------:R-:W-:Y:S02]  /*5820*/  IADD3 R8, P3, R165, R8, RZ ;  /* 0x00000008a5087210 */ /* 0x000fe40007f7e0ff */
[----:B------:R-:W-:Y:S01]  /*5830*/  ISETP.GT.AND P2, PT, R0, 0x9, P1 ;  /* 0x000000090000780c */ /* 0x000fe20000f44270 */
[----:B0-----:R-:W-:Y:S02]  /*5840*/  FMUL R3, R12, R155 ;  /* 0x0000009b0c037220 */ /* 0x001fe40000400000 */
[----:B------:R-:W-:Y:S02]  /*5850*/  IMAD.X R9, R167, 0x1, R9, P3 ;  /* 0x00000001a7097824 */ /* 0x000fe400018e0609 */
[----:B------:R-:W-:-:S05]  /*5860*/  FFMA R3, R30, R154, R3 ;  /* 0x0000009a1e037223 */ /* 0x000fca0000000003 */
[----:B------:R-:W-:-:S05]  /*5870*/  F2FP.TF32.F32.PACK_B R3, R3 ;  /* 0x00000003ff03723e */ /* 0x000fca00024050ff */
[----:B------:R0:W-:Y:S01]  /*5880*/  @P4 STG.E desc[UR36][R8.64+0x20], R3 ;  /* 0x0000200308004986 */ /* 0x0001e2000c101924 */
[----:B------:R-:W-:Y:S05]  /*5890*/  @!P2 BRA `(.L_x_167) ;  /* 0x000000000004a947 */ /* 0x000fea0003800000 */
[----:B------:R0:W5:Y:S02]  /*58a0*/  LDG.E.LTC128B R172, desc[UR36][R10.64+0x24] ;  /* 0x000024240aac7981 */ /* 0x000164000c1e1920 */
.L_x_167:
[----:B------:R-:W-:Y:S05]  /*58b0*/  BSYNC B1 ;  /* 0x0000000000017941 */ /* 0x000fea0003800000 */
.L_x_166:
[----:B0----5:R-:W-:Y:S01]  /*58c0*/  LOP3.LUT R8, R172, 0xffffe000, RZ, 0xc0, !PT ;  /* 0xffffe000ac087812 */ /* 0x021fe200078ec0ff */
[----:B------:R-:W-:Y:S01]  /*58d0*/  BSSY B1, `(.L_x_168) ;  /* 0x000000a000017945 */ /* 0x000fe20003800000 */
[----:B------:R-:W-:-:S03]  /*58e0*/  ISETP.GT.AND P3, PT, R0, 0x10, P0 ;  /* 0x000000100000780c */ /* 0x000fc60000764270 */
[----:B------:R-:W-:Y:S01]  /*58f0*/  FMUL R12, R8, R155 ;  /* 0x0000009b080c7220 */ /* 0x000fe20000400000 */
[----:B------:R-:W-:-:S03]  /*5900*/  IADD3 R8, P4, P5, R165, R158, R93 ;  /* 0x0000009ea5087210 */ /* 0x000fc60007d9e05d */
[----:B------:R-:W-:Y:S01]  /*5910*/  FFMA R31, R31, R154, R12 ;  /* 0x0000009a1f1f7223 */ /* 0x000fe2000000000c */
[----:B------:R-:W-:-:S04]  /*5920*/  IADD3.X R9, R167, R159, R95, P4, P5 ;  /* 0x0000009fa7097210 */ /* 0x000fc800027ea45f */
[----:B------:R-:W-:-:S05]  /*5930*/  F2FP.TF32.F32.PACK_B R31, R31 ;  /* 0x0000001fff1f723e */ /* 0x000fca00024050ff */
[----:B------:R0:W-:Y:S01]  /*5940*/  @P2 STG.E desc[UR36][R8.64+0x24], R31 ;  /* 0x0000241f08002986 */ /* 0x0001e2000c101924 */
[----:B------:R-:W-:Y:S05]  /*5950*/  @!P3 BRA `(.L_x_169) ;  /* 0x000000000004b947 */ /* 0x000fea0003800000 */
[----:B------:R0:W5:Y:S02]  /*5960*/  LDG.E.LTC128B R172, desc[UR36][R4.64+0x40] ;  /* 0x0000402404ac7981 */ /* 0x000164000c1e1920 */
.L_x_169:
[----:B------:R-:W-:Y:S05]  /*5970*/  BSYNC B1 ;  /* 0x0000000000017941 */ /* 0x000fea0003800000 */
.L_x_168:
        /* <DEDUP_REMOVED lines=9> */
.L_x_171:
[----:B------:R-:W-:Y:S05]  /*5a10*/  BSYNC B1 ;  /* 0x0000000000017941 */ /* 0x000fea0003800000 */
.L_x_170:
        /* <DEDUP_REMOVED lines=9> */
.L_x_173:
[----:B------:R-:W-:Y:S05]  /*5ab0*/  BSYNC B1 ;  /* 0x0000000000017941 */ /* 0x000fea0003800000 */
.L_x_172:
[----:B-----5:R-:W-:Y:S01]  /*5ac0*/  LOP3.LUT R12, R172, 0xffffe000, RZ, 0xc0, !PT ;  /* 0xffffe000ac0c7812 */ /* 0x020fe200078ec0ff */
[----:B------:R-:W-:Y:S01]  /*5ad0*/  BSSY B1, `(.L_x_174) ;  /* 0x0000008000017945 */ /* 0x000fe20003800000 */
[----:B------:R-:W-:-:S03]  /*5ae0*/  ISETP.GT.AND P2, PT, R0, 0x11, P1 ;  /* 0x000000110000780c */ /* 0x000fc60000f44270 */
[----:B0-----:R-:W-:-:S04]  /*5af0*/  FMUL R3, R12, R155 ;  /* 0x0000009b0c037220 */ /* 0x001fc80000400000 */
[----:B------:R-:W-:-:S05]  /*5b00*/  FFMA R3, R34, R154, R3 ;  /* 0x0000009a22037223 */ /* 0x000fca0000000003 */
[----:B------:R-:W-:-:S05]  /*5b10*/  F2FP.TF32.F32.PACK_B R3, R3 ;  /* 0x00000003ff03723e */ /* 0x000fca00024050ff */
[----:B------:R0:W-:Y:S01]  /*5b20*/  @P3 STG.E desc[UR36][R8.64+0x40], R3 ;  /* 0x0000400308003986 */ /* 0x0001e2000c101924 */
[----:B------:R-:W-:Y:S05]  /*5b30*/  @!P2 BRA `(.L_x_175) ;  /* 0x000000000004a947 */ /* 0x000fea0003800000 */
[----:B------:R0:W5:Y:S02]  /*5b40*/  LDG.E.LTC128B R172, desc[UR36][R10.64+0x44] ;  /* 0x000044240aac7981 */ /* 0x000164000c1e1920 */
.L_x_175:
[----:B------:R-:W-:Y:S05]  /*5b50*/  BSYNC B1 ;  /* 0x0000000000017941 */ /* 0x000fea0003800000 */
.L_x_174:
        /* <DEDUP_REMOVED lines=9> */
.L_x_177:
[----:B------:R-:W-:Y:S05]  /*5bf0*/  BSYNC B1 ;  /* 0x0000000000017941 */ /* 0x000fea0003800000 */
.L_x_176:
        /* <DEDUP_REMOVED lines=9> */
.L_x_179:
[----:B------:R-:W-:Y:S05]  /*5c90*/  BSYNC B1 ;  /* 0x0000000000017941 */ /* 0x000fea0003800000 */
.L_x_178:
        /* <DEDUP_REMOVED lines=9> */
.L_x_181:
[----:B------:R-:W-:Y:S05]  /*5d30*/  BSYNC B1 ;  /* 0x0000000000017941 */ /* 0x000fea0003800000 */
.L_x_180:
        /* <DEDUP_REMOVED lines=9> */
.L_x_183:
[----:B------:R-:W-:Y:S05]  /*5dd0*/  BSYNC B1 ;  /* 0x0000000000017941 */ /* 0x000fea0003800000 */
.L_x_182:
        /* <DEDUP_REMOVED lines=9> */
.L_x_185:
[----:B------:R-:W-:Y:S05]  /*5e70*/  BSYNC B1 ;  /* 0x0000000000017941 */ /* 0x000fea0003800000 */
.L_x_184:
        /* <DEDUP_REMOVED lines=9> */
.L_x_187:
[----:B------:R-:W-:Y:S05]  /*5f10*/  BSYNC B1 ;  /* 0x0000000000017941 */ /* 0x000fea0003800000 */
.L_x_186:
        /* <DEDUP_REMOVED lines=9> */
.L_x_189:
[----:B------:R-:W-:Y:S05]  /*5fb0*/  BSYNC B1 ;  /* 0x0000000000017941 */ /* 0x000fea0003800000 */
.L_x_188:
        /* <DEDUP_REMOVED lines=9> */
.L_x_191:
[----:B------:R-:W-:Y:S05]  /*6050*/  BSYNC B1 ;  /* 0x0000000000017941 */ /* 0x000fea0003800000 */
.L_x_190:
        /* <DEDUP_REMOVED lines=9> */
.L_x_193:
[----:B------:R-:W-:Y:S05]  /*60f0*/  BSYNC B1 ;  /* 0x0000000000017941 */ /* 0x000fea0003800000 */
.L_x_192:
        /* <DEDUP_REMOVED lines=9> */
.L_x_195:
[----:B------:R-:W-:Y:S05]  /*6190*/  BSYNC B1 ;  /* 0x0000000000017941 */ /* 0x000fea0003800000 */
.L_x_194:
        /* <DEDUP_REMOVED lines=9> */
.L_x_197:
[----:B------:R-:W-:Y:S05]  /*6230*/  BSYNC B1 ;  /* 0x0000000000017941 */ /* 0x000fea0003800000 */
.L_x_196:
        /* <DEDUP_REMOVED lines=9> */
.L_x_199:
[----:B------:R-:W-:Y:S05]  /*62d0*/  BSYNC B1 ;  /* 0x0000000000017941 */ /* 0x000fea0003800000 */
.L_x_198:
        /* <DEDUP_REMOVED lines=9> */
.L_x_201:
[----:B------:R-:W-:Y:S05]  /*6370*/  BSYNC B1 ;  /* 0x0000000000017941 */ /* 0x000fea0003800000 */
.L_x_200:
        /* <DEDUP_REMOVED lines=9> */
.L_x_203:
[----:B------:R-:W-:Y:S05]  /*6410*/  BSYNC B1 ;  /* 0x0000000000017941 */ /* 0x000fea0003800000 */
.L_x_202:
        /* <DEDUP_REMOVED lines=9> */
.L_x_205:
[----:B------:R-:W-:Y:S05]  /*64b0*/  BSYNC B1 ;  /* 0x0000000000017941 */ /* 0x000fea0003800000 */
.L_x_204:
        /* <DEDUP_REMOVED lines=9> */
.L_x_207:
[----:B------:R-:W-:Y:S05]  /*6550*/  BSYNC B1 ;  /* 0x0000000000017941 */ /* 0x000fea0003800000 */
.L_x_206:
        /* <DEDUP_REMOVED lines=9> */
.L_x_209:
[----:B------:R-:W-:Y:S05]  /*65f0*/  BSYNC B1 ;  /* 0x0000000000017941 */ /* 0x000fea0003800000 */
.L_x_208:
        /* <DEDUP_REMOVED lines=9> */
.L_x_211:
[----:B------:R-:W-:Y:S05]  /*6690*/  BSYNC B1 ;  /* 0x0000000000017941 */ /* 0x000fea0003800000 */
.L_x_210:
        /* <DEDUP_REMOVED lines=9> */
.L_x_213:
[----:B------:R-:W-:Y:S05]  /*6730*/  BSYNC B1 ;  /* 0x0000000000017941 */ /* 0x000fea0003800000 */
.L_x_212:
        /* <DEDUP_REMOVED lines=9> */
.L_x_215:
[----:B------:R-:W-:Y:S05]  /*67d0*/  BSYNC B1 ;  /* 0x0000000000017941 */ /* 0x000fea0003800000 */
.L_x_214:
        /* <DEDUP_REMOVED lines=9> */
.L_x_217:
[----:B------:R-:W-:Y:S05]  /*6870*/  BSYNC B1 ;  /* 0x0000000000017941 */ /* 0x000fea0003800000 */
.L_x_216:
        /* <DEDUP_REMOVED lines=9> */
.L_x_219:
[----:B------:R-:W-:Y:S05]  /*6910*/  BSYNC B1 ;  /* 0x0000000000017941 */ /* 0x000fea0003800000 */
.L_x_218:
        /* <DEDUP_REMOVED lines=9> */
.L_x_221:
[----:B------:R-:W-:Y:S05]  /*69b0*/  BSYNC B1 ;  /* 0x0000000000017941 */ /* 0x000fea0003800000 */
.L_x_220:
        /* <DEDUP_REMOVED lines=9> */
.L_x_223:
[----:B------:R-:W-:Y:S05]  /*6a50*/  BSYNC B1 ;  /* 0x0000000000017941 */ /* 0x000fea0003800000 */
.L_x_222:
        /* <DEDUP_REMOVED lines=9> */
.L_x_225:
[----:B------:R-:W-:Y:S05]  /*6af0*/  BSYNC B1 ;  /* 0x0000000000017941 */ /* 0x000fea0003800000 */
.L_x_224:
        /* <DEDUP_REMOVED lines=9> */
.L_x_227:
[----:B------:R-:W-:Y:S05]  /*6b90*/  BSYNC B1 ;  /* 0x0000000000017941 */ /* 0x000fea0003800000 */
.L_x_226:
        /* <DEDUP_REMOVED lines=9> */
.L_x_229:
[----:B------:R-:W-:Y:S05]  /*6c30*/  BSYNC B1 ;  /* 0x0000000000017941 */ /* 0x000fea0003800000 */
.L_x_228:
        /* <DEDUP_REMOVED lines=9> */
.L_x_231:
[----:B------:R-:W-:Y:S05]  /*6cd0*/  BSYNC B1 ;  /* 0x0000000000017941 */ /* 0x000fea0003800000 */
.L_x_230:
        /* <DEDUP_REMOVED lines=9> */
.L_x_233:
[----:B------:R-:W-:Y:S05]  /*6d70*/  BSYNC B1 ;  /* 0x0000000000017941 */ /* 0x000fea0003800000 */
.L_x_232:
        /* <DEDUP_REMOVED lines=9> */
.L_x_235:
[----:B------:R-:W-:Y:S05]  /*6e10*/  BSYNC B1 ;  /* 0x0000000000017941 */ /* 0x000fea0003800000 */
.L_x_234:
        /* <DEDUP_REMOVED lines=9> */
.L_x_237:
[----:B------:R-:W-:Y:S05]  /*6eb0*/  BSYNC B1 ;  /* 0x0000000000017941 */ /* 0x000fea0003800000 */
.L_x_236:
        /* <DEDUP_REMOVED lines=9> */
.L_x_239:
[----:B------:R-:W-:Y:S05]  /*6f50*/  BSYNC B1 ;  /* 0x0000000000017941 */ /* 0x000fea0003800000 */
.L_x_238:
        /* <DEDUP_REMOVED lines=9> */
.L_x_241:
[----:B------:R-:W-:Y:S05]  /*6ff0*/  BSYNC B1 ;  /* 0x0000000000017941 */ /* 0x000fea0003800000 */
.L_x_240:
        /* <DEDUP_REMOVED lines=9> */
.L_x_243:
[----:B------:R-:W-:Y:S05]  /*7090*/  BSYNC B1 ;  /* 0x0000000000017941 */ /* 0x000fea0003800000 */
.L_x_242:
        /* <DEDUP_REMOVED lines=9> */
.L_x_245:
[----:B------:R-:W-:Y:S05]  /*7130*/  BSYNC B1 ;  /* 0x0000000000017941 */ /* 0x000fea0003800000 */
.L_x_244:
        /* <DEDUP_REMOVED lines=9> */
.L_x_247:
[----:B------:R-:W-:Y:S05]  /*71d0*/  BSYNC B1 ;  /* 0x0000000000017941 */ /* 0x000fea0003800000 */
.L_x_246:
        /* <DEDUP_REMOVED lines=9> */
.L_x_249:
[----:B------:R-:W-:Y:S05]  /*7270*/  BSYNC B1 ;  /* 0x0000000000017941 */ /* 0x000fea0003800000 */
.L_x_248:
        /* <DEDUP_REMOVED lines=9> */
.L_x_251:
[----:B------:R-:W-:Y:S05]  /*7310*/  BSYNC B1 ;  /* 0x0000000000017941 */ /* 0x000fea0003800000 */
.L_x_250:
        /* <DEDUP_REMOVED lines=9> */
.L_x_253:
[----:B------:R-:W-:Y:S05]  /*73b0*/  BSYNC B1 ;  /* 0x0000000000017941 */ /* 0x000fea0003800000 */
.L_x_252:
        /* <DEDUP_REMOVED lines=9> */
.L_x_255:
[----:B------:R-:W-:Y:S05]  /*7450*/  BSYNC B1 ;  /* 0x0000000000017941 */ /* 0x000fea0003800000 */
.L_x_254:
        /* <DEDUP_REMOVED lines=9> */
.L_x_257:
[----:B------:R-:W-:Y:S05]  /*74f0*/  BSYNC B1 ;  /* 0x0000000000017941 */ /* 0x000fea0003800000 */
.L_x_256:
        /* <DEDUP_REMOVED lines=9> */
.L_x_259:
[----:B------:R-:W-:Y:S05]  /*7590*/  BSYNC B1 ;  /* 0x0000000000017941 */ /* 0x000fea0003800000 */
.L_x_258:
        /* <DEDUP_REMOVED lines=9> */
.L_x_261:
[----:B------:R-:W-:Y:S05]  /*7630*/  BSYNC B1 ;  /* 0x0000000000017941 */ /* 0x000fea0003800000 */
.L_x_260:
        /* <DEDUP_REMOVED lines=9> */
.L_x_263:
[----:B------:R-:W-:Y:S05]  /*76d0*/  BSYNC B1 ;  /* 0x0000000000017941 */ /* 0x000fea0003800000 */
.L_x_262:
        /* <DEDUP_REMOVED lines=9> */
.L_x_265:
[----:B------:R-:W-:Y:S05]  /*7770*/  BSYNC B1 ;  /* 0x0000000000017941 */ /* 0x000fea0003800000 */
.L_x_264:
        /* <DEDUP_REMOVED lines=9> */
.L_x_267:
[----:B------:R-:W-:Y:S05]  /*7810*/  BSYNC B1 ;  /* 0x0000000000017941 */ /* 0x000fea0003800000 */
.L_x_266:
        /* <DEDUP_REMOVED lines=9> */
.L_x_269:
[----:B------:R-:W-:Y:S05]  /*78b0*/  BSYNC B1 ;  /* 0x0000000000017941 */ /* 0x000fea0003800000 */
.L_x_268:
        /* <DEDUP_REMOVED lines=9> */
.L_x_271:
[----:B------:R-:W-:Y:S05]  /*7950*/  BSYNC B1 ;  /* 0x0000000000017941 */ /* 0x000fea0003800000 */
.L_x_270:
        /* <DEDUP_REMOVED lines=9> */
.L_x_273:
[----:B------:R-:W-:Y:S05]  /*79f0*/  BSYNC B1 ;  /* 0x0000000000017941 */ /* 0x000fea0003800000 */
.L_x_272:
        /* <DEDUP_REMOVED lines=9> */
.L_x_275:
[----:B------:R-:W-:Y:S05]  /*7a90*/  BSYNC B1 ;  /* 0x0000000000017941 */ /* 0x000fea0003800000 */
.L_x_274:
[----:B0-23-5:R-:W-:Y:S01]  /*7aa0*/  LOP3.LUT R4, R172, 0xffffe000, RZ, 0xc0, !PT ;  /* 0xffffe000ac047812 */ /* 0x02dfe200078ec0ff */
        /* <DEDUP_REMOVED lines=8> */
.L_x_277:
[----:B------:R-:W-:Y:S05]  /*7b30*/  BSYNC B1 ;  /* 0x0000000000017941 */ /* 0x000fea0003800000 */
.L_x_276:
[----:B-----5:R-:W-:Y:S01]  /*7b40*/  LOP3.LUT R4, R172, 0xffffe000, RZ, 0xc0, !PT ;  /* 0xffffe000ac047812 */ /* 0x020fe200078ec0ff */
[----:B------:R-:W-:Y:S01]  /*7b50*/  @P2 IMAD.MOV.U32 R5, RZ, RZ, R9 ;  /* 0x000000ffff052224 */ /* 0x000fe200078e0009 */
[----:B------:R-:W-:Y:S01]  /*7b60*/  ISETP.GT.AND P1, PT, R0, 0x79, P1 ;  /* 0x000000790000780c */ /* 0x000fe20000f24270 */
[----:B------:R-:W-:Y:S02]  /*7b70*/  BSSY B1, `(.L_x_278) ;  /* 0x0000008000017945 */ /* 0x000fe40003800000 */
[----:B------:R-:W-:Y:S01]  /*7b80*/  FMUL R3, R4, R155 ;  /* 0x0000009b04037220 */ /* 0x000fe20000400000 */
[----:B------:R-:W-:-:S03]  /*7b90*/  @P2 IMAD.MOV.U32 R4, RZ, RZ, R8 ;  /* 0x000000ffff042224 */ /* 0x000fc600078e0008 */
[----:B------:R-:W-:-:S05]  /*7ba0*/  FFMA R3, R86, R154, R3 ;  /* 0x0000009a56037223 */ /* 0x000fca0000000003 */
[----:B------:R-:W-:-:S05]  /*7bb0*/  F2FP.TF32.F32.PACK_B R3, R3 ;  /* 0x00000003ff03723e */ /* 0x000fca00024050ff */
[----:B------:R3:W-:Y:S01]  /*7bc0*/  @P2 STG.E desc[UR36][R4.64+0x1e0], R3 ;  /* 0x0001e00304002986 */ /* 0x0007e2000c101924 */
[----:B------:R-:W-:Y:S05]  /*7bd0*/  @!P1 BRA `(.L_x_279) ;  /* 0x0000000000049947 */ /* 0x000fea0003800000 */
[----:B------:R0:W5:Y:S02]  /*7be0*/  LDG.E.LTC128B R172, desc[UR36][R10.64+0x1e4] ;  /* 0x0001e4240aac7981 */ /* 0x000164000c1e1920 */
.L_x_279:
[----:B------:R-:W-:Y:S05]  /*7bf0*/  BSYNC B1 ;  /* 0x0000000000017941 */ /* 0x000fea0003800000 */
.L_x_278:
[----:B------:R-:W-:Y:S05]  /*7c00*/  @!P1 BRA `(.L_x_280) ;  /* 0x00000024003c9947 */ /* 0x000fea0003800000 */
[----:B-----5:R-:W-:-:S05]  /*7c10*/  LOP3.LUT R172, R172, 0xffffe000, RZ, 0xc0, !PT ;  /* 0xffffe000acac7812 */ /* 0x020fca00078ec0ff */
[----:B------:R-:W-:-:S04]  /*7c20*/  FMUL R172, R172, R155 ;  /* 0x0000009bacac7220 */ /* 0x000fc80000400000 */
[----:B------:R-:W-:-:S05]  /*7c30*/  FFMA R87, R87, R154, R172 ;  /* 0x0000009a57577223 */ /* 0x000fca00000000ac */
[----:B------:R-:W-:-:S05]  /*7c40*/  F2FP.TF32.F32.PACK_B R87, R87 ;  /* 0x00000057ff57723e */ /* 0x000fca00024050ff */
[----:B------:R0:W-:Y:S01]  /*7c50*/  STG.E desc[UR36][R8.64+0x1e4], R87 ;  /* 0x0001e45708007986 */ /* 0x0001e2000c101924 */
[----:B------:R-:W-:Y:S05]  /*7c60*/  BRA `(.L_x_280) ;  /* 0x0000002400247947 */ /* 0x000fea0003800000 */
.L_x_29:
[----:B------:R-:W-:Y:S01]  /*7c70*/  ULDC.64 UR4, c[0x0][0x5c0] ;  /* 0x0001700000047ab9 */ /* 0x000fe20000000a00 */
[-C--:B------:R-:W-:Y:S01]  /*7c80*/  FMUL R15, R88, R154.reuse ;  /* 0x0000009a580f7220 */ /* 0x080fe20000400000 */
[----:B------:R-:W-:Y:S01]  /*7c90*/  LEA R6, P0, R168, UR4, 0x2 ;  /* 0x00000004a8067c11 */ /* 0x000fe2000f8010ff */
[----:B------:R-:W-:Y:S01]  /*7ca0*/  IMAD.SHL.U32 R11, R4, 0x20, RZ ;  /* 0x00000020040b7824 */ /* 0x000fe200078e00ff */
[----:B------:R-:W-:Y:S01]  /*7cb0*/  ISETP.GT.AND P5, PT, R0, 0x1, P3 ;  /* 0x000000010000780c */ /* 0x000fe20001fa4270 */
[-C--:B------:R-:W-:Y:S01]  /*7cc0*/  FMUL R89, R89, R154.reuse ;  /* 0x0000009a59597220 */ /* 0x080fe20000400000 */
[----:B------:R-:W-:Y:S01]  /*7cd0*/  LEA.HI.X R7, R168, UR5, R171, 0x2, P0 ;  /* 0x00000005a8077c11 */ /* 0x000fe200080f14ab */
[-C--:B------:R-:W-:Y:S01]  /*7ce0*/  FMUL R21, R90, R154.reuse ;  /* 0x0000009a5a157220 */ /* 0x080fe20000400000 */
[----:B------:R-:W-:Y:S01]  /*7cf0*/  ISETP.GT.AND P0, PT, R3, 0x8, PT ;  /* 0x000000080300780c */ /* 0x000fe20003f04270 */
[-C--:B------:R-:W-:Y:S01]  /*7d00*/  FMUL R91, R91, R154.reuse ;  /* 0x0000009a5b5b7220 */ /* 0x080fe20000400000 */
[----:B------:R-:W-:Y:S01]  /*7d10*/  F2FP.TF32.F32.PACK_B R15, R15 ;  /* 0x0000000fff0f723e */ /* 0x000fe200024050ff */
[-C--:B------:R-:W-:Y:S01]  /*7d20*/  FMUL R93, R93, R154.reuse ;  /* 0x0000009a5d5d7220 */ /* 0x080fe20000400000 */
[----:B------:R-:W-:Y:S01]  /*7d30*/  ISETP.GT.AND P1, PT, R0, RZ, P0 ;  /* 0x000000ff0000720c */ /* 0x000fe20000724270 */
[-C--:B------:R-:W-:Y:S01]  /*7d40*/  FMUL R23, R94, R154.reuse ;  /* 0x0000009a5e177220 */ /* 0x080fe20000400000 */
[----:B------:R-:W-:Y:S01]  /*7d50*/  ISETP.GT.AND P4, PT, R0, 0x1, P0 ;  /* 0x000000010000780c */ /* 0x000fe20000784270 */
[----:B------:R0:W-:Y:S01]  /*7d60*/  @P2 STG.E desc[UR36][R6.64], R15 ;  /* 0x0000000f06002986 */ /* 0x0001e2000c101924 */
[----:B------:R-:W-:Y:S01]  /*7d70*/  SHF.L.U64.HI R9, R4, 0x5, R5 ;  /* 0x0000000504097819 */ /* 0x000fe20000010205 */
[----:B------:R-:W-:Y:S01]  /*7d80*/  FMUL R95, R95, R154 ;  /* 0x0000009a5f5f7220 */ /* 0x000fe20000400000 */
[----:B------:R-:W-:Y:S01]  /*7d90*/  IADD3 R12, P2, R11, R6, RZ ;  /* 0x000000060b0c7210 */ /* 0x000fe20007f5e0ff */
[-C--:B------:R-:W-:Y:S01]  /*7da0*/  FMUL R97, R97, R154.reuse ;  /* 0x0000009a61617220 */ /* 0x080fe20000400000 */
[----:B------:R-:W-:Y:S01]  /*7db0*/  F2FP.TF32.F32.PACK_B R89, R89 ;  /* 0x00000059ff59723e */ /* 0x000fe200024050ff */
[-C--:B------:R-:W-:Y:S01]  /*7dc0*/  FMUL R99, R99, R154.reuse ;  /* 0x0000009a63637220 */ /* 0x080fe20000400000 */
[----:B------:R-:W-:Y:S01]  /*7dd0*/  F2FP.TF32.F32.PACK_B R21, R21 ;  /* 0x00000015ff15723e */ /* 0x000fe200024050ff */
[----:B------:R-:W-:Y:S01]  /*7de0*/  IMAD.X R13, R9, 0x1, R7, P2 ;  /* 0x00000001090d7824 */ /* 0x000fe200010e0607 */
[----:B------:R-:W-:Y:S01]  /*7df0*/  F2FP.TF32.F32.PACK_B R91, R91 ;  /* 0x0000005bff5b723e */ /* 0x000fe200024050ff */
[----:B------:R-:W-:Y:S01]  /*7e00*/  @P5 STG.E desc[UR36][R6.64+0x4], R89 ;  /* 0x0000045906005986 */ /* 0x000fe2000c101924 */
[----:B------:R-:W-:Y:S01]  /*7e10*/  ISETP.GT.AND P5, PT, R0, 0x8, P3 ;  /* 0x000000080000780c */ /* 0x000fe20001fa4270 */
[-C--:B0-----:R-:W-:Y:S01]  /*7e20*/  FMUL R15, R92, R154.reuse ;  /* 0x0000009a5c0f7220 */ /* 0x081fe20000400000 */
[C---:B------:R-:W-:Y:S01]  /*7e30*/  ISETP.GT.AND P2, PT, R0.reuse, 0x9, P3 ;  /* 0x000000090000780c */ /* 0x040fe20001f44270 */
[----:B------:R0:W-:Y:S01]  /*7e40*/  @P1 STG.E desc[UR36][R12.64], R21 ;  /* 0x000000150c001986 */ /* 0x0001e2000c101924 */
[C---:B------:R-:W-:Y:S01]  /*7e50*/  ISETP.GT.AND P1, PT, R0.reuse, 0x8, P0 ;  /* 0x000000080000780c */ /* 0x040fe20000724270 */
[-C--:B------:R-:W-:Y:S01]  /*7e60*/  FMUL R101, R101, R154.reuse ;  /* 0x0000009a65657220 */ /* 0x080fe20000400000 */
[----:B------:R-:W-:Y:S01]  /*7e70*/  F2FP.TF32.F32.PACK_B R15, R15 ;  /* 0x0000000fff0f723e */ /* 0x000fe200024050ff */
[----:B------:R-:W-:Y:S01]  /*7e80*/  @P4 STG.E desc[UR36][R12.64+0x4], R91 ;  /* 0x0000045b0c004986 */ /* 0x000fe2000c101924 */
[----:B------:R-:W-:Y:S01]  /*7e90*/  ISETP.GT.AND P4, PT, R0, 0x9, P0 ;  /* 0x000000090000780c */ /* 0x000fe20000784270 */
[-C--:B------:R-:W-:Y:S01]  /*7ea0*/  FMUL R103, R103, R154.reuse ;  /* 0x0000009a67677220 */ /* 0x080fe20000400000 */
[----:B------:R-:W-:Y:S01]  /*7eb0*/  F2FP.TF32.F32.PACK_B R93, R93 ;  /* 0x0000005dff5d723e */ /* 0x000fe200024050ff */
[-C--:B------:R-:W-:Y:S01]  /*7ec0*/  FMUL R105, R105, R154.reuse ;  /* 0x0000009a69697220 */ /* 0x080fe20000400000 */
[----:B------:R-:W-:Y:S01]  /*7ed0*/  F2FP.TF32.F32.PACK_B R23, R23 ;  /* 0x00000017ff17723e */ /* 0x000fe200024050ff */
[----:B------:R1:W-:Y:S01]  /*7ee0*/  @P5 STG.E desc[UR36][R6.64+0x20], R15 ;  /* 0x0000200f06005986 */ /* 0x0003e2000c101924 */
[----:B------:R-:W-:Y:S01]  /*7ef0*/  F2FP.TF32.F32.PACK_B R95, R95 ;  /* 0x0000005fff5f723e */ /* 0x000fe200024050ff */
[-C--:B0-----:R-:W-:Y:S01]  /*7f00*/  FMUL R21, R96, R154.reuse ;  /* 0x0000009a60157220 */ /* 0x081fe20000400000 */
[C---:B------:R-:W-:Y:S01]  /*7f10*/  ISETP.GT.AND P5, PT, R0.reuse, 0x10, P3 ;  /* 0x000000100000780c */ /* 0x040fe20001fa4270 */
[----:B------:R-:W-:Y:S01]  /*7f20*/  @P2 STG.E desc[UR36][R6.64+0x24], R93 ;  /* 0x0000245d06002986 */ /* 0x000fe2000c101924 */
[C---:B------:R-:W-:Y:S01]  /*7f30*/  ISETP.GT.AND P2, PT, R0.reuse, 0x11, P3 ;  /* 0x000000110000780c */ /* 0x040fe20001f44270 */
[-C--:B------:R-:W-:Y:S01]  /*7f40*/  FMUL R107, R107, R154.reuse ;  /* 0x0000009a6b6b7220 */ /* 0x080fe20000400000 */
[----:B------:R-:W-:Y:S01]  /*7f50*/  F2FP.TF32.F32.PACK_B R21, R21 ;  /* 0x00000015ff15723e */ /* 0x000fe200024050ff */
[----:B------:R0:W-:Y:S01]  /*7f60*/  @P1 STG.E desc[UR36][R12.64+0x20], R23 ;  /* 0x000020170c001986 */ /* 0x0001e2000c101924 */
[C---:B------:R-:W-:Y:S01]  /*7f70*/  ISETP.GT.AND P1, PT, R0.reuse, 0x10, P0 ;  /* 0x000000100000780c */ /* 0x040fe20000724270 */
[-C--:B------:R-:W-:Y:S01]  /*7f80*/  FMUL R109, R109, R154.reuse ;  /* 0x0000009a6d6d7220 */ /* 0x080fe20000400000 */
[----:B------:R-:W-:Y:S01]  /*7f90*/  F2FP.TF32.F32.PACK_B R97, R97 ;  /* 0x00000061ff61723e */ /* 0x000fe200024050ff */
[----:B------:R-:W-:Y:S01]  /*7fa0*/  @P4 STG.E desc[UR36][R12.64+0x24], R95 ;  /* 0x0000245f0c004986 */ /* 0x000fe2000c101924 */
[----:B------:R-:W-:Y:S01]  /*7fb0*/  ISETP.GT.AND P4, PT, R0, 0x11, P0 ;  /* 0x000000110000780c */ /* 0x000fe20000784270 */
[-C--:B-1----:R-:W-:Y:S01]  /*7fc0*/  FMUL R15, R98, R154.reuse ;  /* 0x0000009a620f7220 */ /* 0x082fe20000400000 */
[----:B------:R-:W-:Y:S01]  /*7fd0*/  F2FP.TF32.F32.PACK_B R99, R99 ;  /* 0x00000063ff63723e */ /* 0x000fe200024050ff */
[----:B------:R1:W-:Y:S01]  /*7fe0*/  @P5 STG.E desc[UR36][R6.64+0x40], R21 ;  /* 0x0000401506005986 */ /* 0x0003e2000c101924 */
[C---:B------:R-:W-:Y:S01]  /*7ff0*/  ISETP.GT.AND P5, PT, R0.reuse, 0x18, P3 ;  /* 0x000000180000780c */ /* 0x040fe20001fa4270 */
[-C--:B------:R-:W-:Y:S01]  /*8000*/  FMUL R111, R111, R154.reuse ;  /* 0x0000009a6f6f7220 */ /* 0x080fe20000400000 */
[----:B------:R-:W-:Y:S01]  /*8010*/  F2FP.TF32.F32.PACK_B R15, R15 ;  /* 0x0000000fff0f723e */ /* 0x000fe200024050ff */
[----:B------:R-:W-:Y:S01]  /*8020*/  @P2 STG.E desc[UR36][R6.64+0x44], R97 ;  /* 0x0000446106002986 */ /* 0x000fe2000c101924 */
[----:B------:R-:W-:Y:S01]  /*8030*/  ISETP.GT.AND P2, PT, R0, 0x19, P3 ;  /* 0x000000190000780c */ /* 0x000fe20001f44270 */
[-C--:B0-----:R-:W-:Y:S01]  /*8040*/  FMUL R23, R100, R154.reuse ;  /* 0x0000009a64177220 */ /* 0x081fe20000400000 */
        /* <DEDUP_REMOVED lines=177> */
[----:B------:R-:W-:Y:S01]  /*8b60*/  @P1 STG.E desc[UR36][R12.64+0x1a0], R23 ;  /* 0x0001a0170c001986 */ /* 0x000fe2000c101924 */
        /* <DEDUP_REMOVED lines=11> */
[-C--:B------:R-:W-:Y:S01]  /*8c20*/  FMUL R33, R33, R154.reuse ;  /* 0x0000009a21217220 */ /* 0x080fe20000400000 */
[----:B------:R-:W-:Y:S01]  /*8c30*/  ISETP.GT.AND P3, PT, R0, 0x79, P3 ;  /* 0x000000790000780c */ /* 0x000fe20001f64270 */
[----:B------:R-:W-:Y:S01]  /*8c40*/  @P1 STG.E desc[UR36][R6.64+0x1c4], R145 ;  /* 0x0001c49106001986 */ /* 0x000fe2000c101924 */
[----:B------:R-:W-:Y:S01]  /*8c50*/  ISETP.GT.AND P1, PT, R3, 0x80, PT ;  /* 0x000000800300780c */ /* 0x000fe20003f24270 */
[-C--:B------:R-:W-:Y:S01]  /*8c60*/  FMUL R35, R35, R154.reuse ;  /* 0x0000009a23237220 */ /* 0x080fe20000400000 */
[----:B------:R-:W-:Y:S01]  /*8c70*/  F2FP.TF32.F32.PACK_B R149, R149 ;  /* 0x00000095ff95723e */ /* 0x000fe200024050ff */
[----:B------:R1:W-:Y:S01]  /*8c80*/  @P2 STG.E desc[UR36][R12.64+0x1c0], R15 ;  /* 0x0001c00f0c002986 */ /* 0x0003e2000c101924 */
[----:B------:R-:W-:Y:S01]  /*8c90*/  ISETP.GT.AND P2, PT, R3, 0x88, PT ;  /* 0x000000880300780c */ /* 0x000fe20003f44270 */
[-C--:B------:R-:W-:Y:S01]  /*8ca0*/  FMUL R3, R148, R154.reuse ;  /* 0x0000009a94037220 */ /* 0x080fe20000400000 */
[-C--:B0-----:R-:W-:Y:S01]  /*8cb0*/  FMUL R21, R150, R154.reuse ;  /* 0x0000009a96157220 */ /* 0x081fe20000400000 */
[----:B------:R-:W-:Y:S01]  /*8cc0*/  @P4 STG.E desc[UR36][R12.64+0x1c4], R147 ;  /* 0x0001c4930c004986 */ /* 0x000fe2000c101924 */
[C---:B------:R-:W-:Y:S01]  /*8cd0*/  ISETP.GT.AND P4, PT, R0.reuse, 0x78, P0 ;  /* 0x000000780000780c */ /* 0x040fe20000784270 */
[-C--:B------:R-:W-:Y:S01]  /*8ce0*/  FMUL R37, R37, R154.reuse ;  /* 0x0000009a25257220 */ /* 0x080fe20000400000 */
[----:B------:R-:W-:Y:S01]  /*8cf0*/  ISETP.GT.AND P0, PT, R0, 0x79, P0 ;  /* 0x000000790000780c */ /* 0x000fe20000704270 */
[-C--:B------:R-:W-:Y:S01]  /*8d00*/  FMUL R39, R39, R154.reuse ;  /* 0x0000009a27277220 */ /* 0x080fe20000400000 */
[----:B------:R-:W-:Y:S01]  /*8d10*/  F2FP.TF32.F32.PACK_B R3, R3 ;  /* 0x00000003ff03723e */ /* 0x000fe200024050ff */
[-C--:B------:R-:W-:Y:S01]  /*8d20*/  FMUL R41, R41, R154.reuse ;  /* 0x0000009a29297220 */ /* 0x080fe20000400000 */
[----:B------:R-:W-:Y:S01]  /*8d30*/  F2FP.TF32.F32.PACK_B R21, R21 ;  /* 0x00000015ff15723e */ /* 0x000fe200024050ff */
[C---:B-1----:R-:W-:Y:S01]  /*8d40*/  IMAD.SHL.U32 R15, R4.reuse, 0x200, RZ ;  /* 0x00000200040f7824 */ /* 0x042fe200078e00ff */
[----:B------:R-:W-:Y:S01]  /*8d50*/  F2FP.TF32.F32.PACK_B R151, R151 ;  /* 0x00000097ff97723e */ /* 0x000fe200024050ff */
[----:B------:R0:W-:Y:S01]  /*8d60*/  @P5 STG.E desc[UR36][R6.64+0x1e0], R3 ;  /* 0x0001e00306005986 */ /* 0x0001e2000c101924 */
[----:B------:R-:W-:Y:S01]  /*8d70*/  SHF.L.U64.HI R5, R4, 0x9, R5 ;  /* 0x0000000904057819 */ /* 0x000fe20000010205 */
[----:B------:R-:W-:Y:S01]  /*8d80*/  FMUL R43, R43, R154 ;  /* 0x0000009a2b2b7220 */ /* 0x000fe20000400000 */
[----:B------:R-:W-:Y:S01]  /*8d90*/  F2FP.TF32.F32.PACK_B R25, R25 ;  /* 0x00000019ff19723e */ /* 0x000fe200024050ff */
[----:B------:R-:W-:Y:S01]  /*8da0*/  @P3 STG.E desc[UR36][R6.64+0x1e4], R149 ;  /* 0x0001e49506003986 */ /* 0x000fe2000c101924 */
[----:B------:R-:W-:Y:S01]  /*8db0*/  IADD3 R4, P3, R15, R6, RZ ;  /* 0x000000060f047210 */ /* 0x000fe20007f7e0ff */
[----:B------:R-:W-:Y:S01]  /*8dc0*/  FMUL R45, R45, R154 ;  /* 0x0000009a2d2d7220 */ /* 0x000fe20000400000 */
[----:B------:R-:W-:Y:S01]  /*8dd0*/  F2FP.TF32.F32.PACK_B R27, R27 ;  /* 0x0000001bff1b723e */ /* 0x000fe200024050ff */
[----:B------:R1:W-:Y:S01]  /*8de0*/  @P4 STG.E desc[UR36][R12.64+0x1e0], R21 ;  /* 0x0001e0150c004986 */ /* 0x0003e2000c101924 */
[----:B------:R-:W-:Y:S01]  /*8df0*/  IADD3 R14, P4, P5, R11, R6, R15 ;  /* 0x000000060b0e7210 */ /* 0x000fe20007d9e00f */
[-C--:B------:R-:W-:Y:S01]  /*8e00*/  FMUL R47, R47, R154.reuse ;  /* 0x0000009a2f2f7220 */ /* 0x080fe20000400000 */
[----:B------:R-:W-:Y:S01]  /*8e10*/  F2FP.TF32.F32.PACK_B R29, R29 ;  /* 0x0000001dff1d723e */ /* 0x000fe200024050ff */
[----:B------:R2:W-:Y:S01]  /*8e20*/  @P0 STG.E desc[UR36][R12.64+0x1e4], R151 ;  /* 0x0001e4970c000986 */ /* 0x0005e2000c101924 */
[----:B------:R-:W-:Y:S01]  /*8e30*/  ISETP.GT.AND P0, PT, R0, RZ, P1 ;  /* 0x000000ff0000720c */ /* 0x000fe20000f04270 */
[-C--:B0-----:R-:W-:Y:S01]  /*8e40*/  FMUL R3, R24, R154.reuse ;  /* 0x0000009a18037220 */ /* 0x081fe20000400000 */
[----:B------:R-:W-:Y:S01]  /*8e50*/  IADD3.X R15, R9, R7, R5, P4, P5 ;  /* 0x00000007090f7210 */ /* 0x000fe200027ea405 */
[----:B------:R-:W-:Y:S01]  /*8e60*/  IMAD.X R5, R5, 0x1, R7, P3 ;  /* 0x0000000105057824 */ /* 0x000fe200018e0607 */
[C---:B------:R-:W-:Y:S01]  /*8e70*/  ISETP.GT.AND P5, PT, R0.reuse, 0x1, P1 ;  /* 0x000000010000780c */ /* 0x040fe20000fa4270 */
[-C--:B------:R-:W-:Y:S01]  /*8e80*/  FMUL R49, R49, R154.reuse ;  /* 0x0000009a31317220 */ /* 0x080fe20000400000 */
[----:B------:R-:W-:Y:S01]  /*8e90*/  ISETP.GT.AND P4, PT, R0, RZ, P2 ;  /* 0x000000ff0000720c */ /* 0x000fe20001784270 */
[-C--:B-1----:R-:W-:Y:S01]  /*8ea0*/  FMUL R21, R26, R154.reuse ;  /* 0x0000009a1a157220 */ /* 0x082fe20000400000 */
[----:B------:R-:W-:Y:S01]  /*8eb0*/  F2FP.TF32.F32.PACK_B R3, R3 ;  /* 0x00000003ff03723e */ /* 0x000fe200024050ff */
[----:B------:R-:W-:Y:S01]  /*8ec0*/  FMUL R51, R51, R154 ;  /* 0x0000009a33337220 */ /* 0x000fe20000400000 */
[----:B------:R-:W-:Y:S01]  /*8ed0*/  IADD3 R6, P3, R11, R4, RZ ;  /* 0x000000040b067210 */ /* 0x000fe20007f7e0ff */
[-C--:B--2---:R-:W-:Y:S01]  /*8ee0*/  FMUL R13, R28, R154.reuse ;  /* 0x0000009a1c0d7220 */ /* 0x084fe20000400000 */
[----:B------:R-:W-:Y:S01]  /*8ef0*/  F2FP.TF32.F32.PACK_B R21, R21 ;  /* 0x00000015ff15723e */ /* 0x000fe200024050ff */
[----:B------:R0:W-:Y:S01]  /*8f00*/  @P0 STG.E desc[UR36][R4.64], R3 ;  /* 0x0000000304000986 */ /* 0x0001e2000c101924 */
[C---:B------:R-:W-:Y:S01]  /*8f10*/  ISETP.GT.AND P0, PT, R0.reuse, 0x1, P2 ;  /* 0x000000010000780c */ /* 0x040fe20001704270 */
[--C-:B------:R-:W-:Y:S01]  /*8f20*/  IMAD.X R7, R9, 0x1, R5.reuse, P3 ;  /* 0x0000000109077824 */ /* 0x100fe200018e0605 */
[C---:B------:R-:W-:Y:S01]  /*8f30*/  ISETP.GT.AND P3, PT, R0.reuse, 0x9, P1 ;  /* 0x000000090000780c */ /* 0x040fe20000f64270 */
[----:B------:R-:W-:Y:S01]  /*8f40*/  @P5 STG.E desc[UR36][R4.64+0x4], R25 ;  /* 0x0000041904005986 */ /* 0x000fe2000c101924 */
[----:B------:R-:W-:Y:S01]  /*8f50*/  F2FP.TF32.F32.PACK_B R13, R13 ;  /* 0x0000000dff0d723e */ /* 0x000fe200024050ff */
[----:B------:R-:W-:Y:S01]  /*8f60*/  FMUL R53, R53, R154 ;  /* 0x0000009a35357220 */ /* 0x000fe20000400000 */
[----:B------:R-:W-:Y:S01]  /*8f70*/  IADD3 R8, P5, R11, R4, RZ ;  /* 0x000000040b087210 */ /* 0x000fe20007fbe0ff */
[----:B------:R1:W-:Y:S01]  /*8f80*/  @P4 STG.E desc[UR36][R6.64], R21 ;  /* 0x0000001506004986 */ /* 0x0003e2000c101924 */
[----:B------:R-:W-:Y:S01]  /*8f90*/  ISETP.GT.AND P4, PT, R0, 0x8, P1 ;  /* 0x000000080000780c */ /* 0x000fe20000f84270 */
[-C--:B------:R-:W-:Y:S01]  /*8fa0*/  FMUL R11, R32, R154.reuse ;  /* 0x0000009a200b7220 */ /* 0x080fe20000400000 */
[----:B------:R-:W-:Y:S01]  /*8fb0*/  F2FP.TF32.F32.PACK_B R31, R31 ;  /* 0x0000001fff1f723e */ /* 0x000fe200024050ff */
[-C--:B0-----:R-:W-:Y:S01]  /*8fc0*/  FMUL R3, R30, R154.reuse ;  /* 0x0000009a1e037220 */ /* 0x081fe20000400000 */
[----:B------:R-:W-:Y:S01]  /*8fd0*/  IMAD.X R9, R9, 0x1, R5, P5 ;  /* 0x0000000109097824 */ /* 0x000fe200028e0605 */
[----:B------:R-:W-:Y:S01]  /*8fe0*/  @P0 STG.E desc[UR36][R6.64+0x4], R27 ;  /* 0x0000041b06000986 */ /* 0x000fe2000c101924 */
[C---:B------:R-:W-:Y:S01]  /*8ff0*/  ISETP.GT.AND P0, PT, R0.reuse, 0x8, P2 ;  /* 0x000000080000780c */ /* 0x040fe20001704270 */
[-C--:B------:R-:W-:Y:S01]  /*9000*/  FMUL R55, R55, R154.reuse ;  /* 0x0000009a37377220 */ /* 0x080fe20000400000 */
[----:B------:R-:W-:Y:S01]  /*9010*/  F2FP.TF32.F32.PACK_B R3, R3 ;  /* 0x00000003ff03723e */ /* 0x000fe200024050ff */
[----:B------:R-:W-:Y:S01]  /*9020*/  @P3 STG.E desc[UR36][R4.64+0x24], R29 ;  /* 0x0000241d04003986 */ /* 0x000fe2000c101924 */
[----:B------:R-:W-:Y:S01]  /*9030*/  ISETP.GT.AND P5, PT, R0, 0x10, P1 ;  /* 0x000000100000780c */ /* 0x000fe20000fa4270 */
[-C--:B-1----:R-:W-:Y:S01]  /*9040*/  FMUL R21, R36, R154.reuse ;  /* 0x0000009a24157220 */ /* 0x082fe20000400000 */
[C---:B------:R-:W-:Y:S01]  /*9050*/  ISETP.GT.AND P3, PT, R0.reuse, 0x11, P1 ;  /* 0x000000110000780c */ /* 0x040fe20000f64270 */
[----:B------:R0:W-:Y:S01]  /*9060*/  @P4 STG.E desc[UR36][R4.64+0x20], R13 ;  /* 0x0000200d04004986 */ /* 0x0001e2000c101924 */
[C---:B------:R-:W-:Y:S01]  /*9070*/  ISETP.GT.AND P4, PT, R0.reuse, 0x9, P2 ;  /* 0x000000090000780c */ /* 0x040fe20001784270 */
[-C--:B------:R-:W-:Y:S01]  /*9080*/  FMUL R57, R57, R154.reuse ;  /* 0x0000009a39397220 */ /* 0x080fe20000400000 */
[----:B------:R-:W-:Y:S01]  /*9090*/  F2FP.TF32.F32.PACK_B R11, R11 ;  /* 0x0000000bff0b723e */ /* 0x000fe200024050ff */
[-C--:B------:R-:W-:Y:S01]  /*90a0*/  FMUL R59, R59, R154.reuse ;  /* 0x0000009a3b3b7220 */ /* 0x080fe20000400000 */
[----:B------:R-:W-:Y:S01]  /*90b0*/  F2FP.TF32.F32.PACK_B R33, R33 ;  /* 0x00000021ff21723e */ /* 0x000fe200024050ff */
[----:B------:R1:W-:Y:S01]  /*90c0*/  @P0 STG.E desc[UR36][R8.64+0x20], R3 ;  /* 0x0000200308000986 */ /* 0x0003e2000c101924 */
[----:B------:R-:W-:Y:S01]  /*90d0*/  ISETP.GT.AND P0, PT, R0, 0x10, P2 ;  /* 0x000000100000780c */ /* 0x000fe20001704270 */
[-C--:B------:R-:W-:Y:S01]  /*90e0*/  FMUL R61, R61, R154.reuse ;  /* 0x0000009a3d3d7220 */ /* 0x080fe20000400000 */
[----:B------:R-:W-:Y:S01]  /*90f0*/  F2FP.TF32.F32.PACK_B R35, R35 ;  /* 0x00000023ff23723e */ /* 0x000fe200024050ff */
[-C--:B------:R-:W-:Y:S01]  /*9100*/  FMUL R63, R63, R154.reuse ;  /* 0x0000009a3f3f7220 */ /* 0x080fe20000400000 */
[----:B------:R-:W-:Y:S01]  /*9110*/  F2FP.TF32.F32.PACK_B R21, R21 ;  /* 0x00000015ff15723e */ /* 0x000fe200024050ff */
[-C--:B0-----:R-:W-:Y:S01]  /*9120*/  FMUL R13, R34, R154.reuse ;  /* 0x0000009a220d7220 */ /* 0x081fe20000400000 */
[----:B------:R-:W-:Y:S01]  /*9130*/  F2FP.TF32.F32.PACK_B R37, R37 ;  /* 0x00000025ff25723e */ /* 0x000fe200024050ff */
[----:B------:R-:W-:Y:S01]  /*9140*/  @P4 STG.E desc[UR36][R14.64+0x24], R31 ;  /* 0x0000241f0e004986 */ /* 0x000fe2000c101924 */
[C---:B------:R-:W-:Y:S01]  /*9150*/  ISETP.GT.AND P4, PT, R0.reuse, 0x11, P2 ;  /* 0x000000110000780c */ /* 0x040fe20001784270 */
[----:B------:R-:W-:Y:S01]  /*9160*/  FMUL R65, R65, R154 ;  /* 0x0000009a41417220 */ /* 0x000fe20000400000 */
[----:B------:R-:W-:Y:S01]  /*9170*/  F2FP.TF32.F32.PACK_B R13, R13 ;  /* 0x0000000dff0d723e */ /* 0x000fe200024050ff */
[----:B------:R0:W-:Y:S01]  /*9180*/  @P5 STG.E desc[UR36][R4.64+0x40], R11 ;  /* 0x0000400b04005986 */ /* 0x0001e2000c101924 */
[----:B------:R-:W-:Y:S01]  /*9190*/  ISETP.GT.AND P5, PT, R0, 0x18, P1 ;  /* 0x000000180000780c */ /* 0x000fe20000fa4270 */
[----:B------:R-:W-:-:S02]  /*91a0*/  @P0 IMAD.MOV.U32 R6, RZ, RZ, R14 ;  /* 0x000000ffff060224 */ /* 0x000fc400078e000e */
[-C--:B-1----:R-:W-:Y:S01]  /*91b0*/  FMUL R3, R38, R154.reuse ;  /* 0x0000009a26037220 */ /* 0x082fe20000400000 */
[--C-:B------:R-:W-:Y:S01]  /*91c0*/  @P0 IMAD.MOV.U32 R7, RZ, RZ, R15.reuse ;  /* 0x000000ffff070224 */ /* 0x100fe200078e000f */
[----:B------:R-:W-:Y:S01]  /*91d0*/  @P3 STG.E desc[UR36][R4.64+0x44], R33 ;  /* 0x0000442104003986 */ /* 0x000fe2000c101924 */
[----:B------:R-:W-:Y:S01]  /*91e0*/  ISETP.GT.AND P3, PT, R0, 0x19, P1 ;  /* 0x000000190000780c */ /* 0x000fe20000f64270 */
[-C--:B------:R-:W-:Y:S01]  /*91f0*/  FMUL R9, R40, R154.reuse ;  /* 0x0000009a28097220 */ /* 0x080fe20000400000 */
[----:B------:R-:W-:Y:S01]  /*9200*/  F2FP.TF32.F32.PACK_B R3, R3 ;  /* 0x00000003ff03723e */ /* 0x000fe200024050ff */
[----:B------:R1:W-:Y:S01]  /*9210*/  @P0 STG.E desc[UR36][R6.64+0x40], R13 ;  /* 0x0000400d06000986 */ /* 0x0003e2000c101924 */
[----:B------:R-:W-:Y:S01]  /*9220*/  ISETP.GT.AND P0, PT, R0, 0x18, P2 ;  /* 0x000000180000780c */ /* 0x000fe20001704270 */
[-C--:B------:R-:W-:Y:S01]  /*9230*/  FMUL R67, R67, R154.reuse ;  /* 0x0000009a43437220 */ /* 0x080fe20000400000 */
[----:B------:R-:W-:Y:S01]  /*9240*/  F2FP.TF32.F32.PACK_B R39, R39 ;  /* 0x00000027ff27723e */ /* 0x000fe200024050ff */
[-C--:B0-----:R-:W-:Y:S01]  /*9250*/  FMUL R11, R42, R154.reuse ;  /* 0x0000009a2a0b7220 */ /* 0x081fe20000400000 */
[----:B------:R-:W-:Y:S01]  /*9260*/  F2FP.TF32.F32.PACK_B R9, R9 ;  /* 0x00000009ff09723e */ /* 0x000fe200024050ff */
[-C--:B------:R-:W-:Y:S01]  /*9270*/  FMUL R69, R69, R154.reuse ;  /* 0x0000009a45457220 */ /* 0x080fe20000400000 */
[----:B------:R-:W-:Y:S01]  /*9280*/  F2FP.TF32.F32.PACK_B R41, R41 ;  /* 0x00000029ff29723e */ /* 0x000fe200024050ff */
[-C--:B------:R-:W-:Y:S01]  /*9290*/  FMUL R71, R71, R154.reuse ;  /* 0x0000009a47477220 */ /* 0x080fe20000400000 */
[----:B------:R-:W-:Y:S01]  /*92a0*/  F2FP.TF32.F32.PACK_B R11, R11 ;  /* 0x0000000bff0b723e */ /* 0x000fe200024050ff */
[-C--:B------:R-:W-:Y:S01]  /*92b0*/  FMUL R73, R73, R154.reuse ;  /* 0x0000009a49497220 */ /* 0x080fe20000400000 */
[----:B------:R-:W-:Y:S01]  /*92c0*/  F2FP.TF32.F32.PACK_B R43, R43 ;  /* 0x0000002bff2b723e */ /* 0x000fe200024050ff */
[--C-:B-1----:R-:W-:Y:S01]  /*92d0*/  @P4 IMAD.MOV.U32 R6, RZ, RZ, R14.reuse ;  /* 0x000000ffff064224 */ /* 0x102fe200078e000e */
[----:B------:R-:W-:Y:S01]  /*92e0*/  F2FP.TF32.F32.PACK_B R45, R45 ;  /* 0x0000002dff2d723e */ /* 0x000fe200024050ff */
[--C-:B------:R-:W-:Y:S01]  /*92f0*/  @P4 IMAD.MOV.U32 R7, RZ, RZ, R15.reuse ;  /* 0x000000ffff074224 */ /* 0x100fe200078e000f */
[----:B------:R-:W-:Y:S01]  /*9300*/  F2FP.TF32.F32.PACK_B R47, R47 ;  /* 0x0000002fff2f723e */ /* 0x000fe200024050ff */
[-C--:B------:R-:W-:Y:S01]  /*9310*/  FMUL R75, R75, R154.reuse ;  /* 0x0000009a4b4b7220 */ /* 0x080fe20000400000 */
[----:B------:R-:W-:Y:S01]  /*9320*/  F2FP.TF32.F32.PACK_B R49, R49 ;  /* 0x00000031ff31723e */ /* 0x000fe200024050ff */
[-C--:B------:R-:W-:Y:S01]  /*9330*/  FMUL R77, R77, R154.reuse ;  /* 0x0000009a4d4d7220 */ /* 0x080fe20000400000 */
[----:B------:R0:W-:Y:S01]  /*9340*/  @P4 STG.E desc[UR36][R6.64+0x44], R35 ;  /* 0x0000442306004986 */ /* 0x0001e2000c101924 */
[C---:B------:R-:W-:Y:S01]  /*9350*/  ISETP.GT.AND P4, PT, R0.reuse, 0x19, P2 ;  /* 0x000000190000780c */ /* 0x040fe20001784270 */
[-C--:B------:R-:W-:Y:S01]  /*9360*/  FMUL R79, R79, R154.reuse ;  /* 0x0000009a4f4f7220 */ /* 0x080fe20000400000 */
[----:B------:R-:W-:Y:S01]  /*9370*/  F2FP.TF32.F32.PACK_B R51, R51 ;  /* 0x00000033ff33723e */ /* 0x000fe200024050ff */
[----:B------:R1:W-:Y:S01]  /*9380*/  @P5 STG.E desc[UR36][R4.64+0x60], R21 ;  /* 0x0000601504005986 */ /* 0x0003e2000c101924 */
[----:B------:R-:W-:Y:S01]  /*9390*/  ISETP.GT.AND P5, PT, R0, 0x20, P1 ;  /* 0x000000200000780c */ /* 0x000fe20000fa4270 */
[-C--:B------:R-:W-:Y:S01]  /*93a0*/  FMUL R13, R80, R154.reuse ;  /* 0x0000009a500d7220 */ /* 0x080fe20000400000 */
[----:B------:R-:W-:Y:S01]  /*93b0*/  F2FP.TF32.F32.PACK_B R53, R53 ;  /* 0x00000035ff35723e */ /* 0x000fe200024050ff */
[----:B------:R-:W-:Y:S01]  /*93c0*/  @P3 STG.E desc[UR36][R4.64+0x64], R37 ;  /* 0x0000642504003986 */ /* 0x000fe2000c101924 */
[----:B------:R-:W-:Y:S01]  /*93d0*/  ISETP.GT.AND P3, PT, R0, 0x21, P1 ;  /* 0x000000210000780c */ /* 0x000fe20000f64270 */
[-C--:B------:R-:W-:Y:S01]  /*93e0*/  FMUL R81, R81, R154.reuse ;  /* 0x0000009a51517220 */ /* 0x080fe20000400000 */
[----:B------:R-:W-:Y:S01]  /*93f0*/  F2FP.TF32.F32.PACK_B R55, R55 ;  /* 0x00000037ff37723e */ /* 0x000fe200024050ff */
[----:B0-----:R-:W-:Y:S01]  /*9400*/  @P0 IMAD.MOV.U32 R6, RZ, RZ, R14 ;  /* 0x000000ffff060224 */ /* 0x001fe200078e000e */
[----:B------:R-:W-:Y:S01]  /*9410*/  F2FP.TF32.F32.PACK_B R57, R57 ;  /* 0x00000039ff39723e */ /* 0x000fe200024050ff */
[----:B------:R-:W-:Y:S01]  /*9420*/  @P0 IMAD.MOV.U32 R7, RZ, RZ, R15 ;  /* 0x000000ffff070224 */ /* 0x000fe200078e000f */
[----:B------:R-:W-:Y:S01]  /*9430*/  F2FP.TF32.F32.PACK_B R59, R59 ;  /* 0x0000003bff3b723e */ /* 0x000fe200024050ff */
[-C--:B------:R-:W-:Y:S01]  /*9440*/  FMUL R83, R83, R154.reuse ;  /* 0x0000009a53537220 */ /* 0x080fe20000400000 */
[----:B------:R-:W-:Y:S01]  /*9450*/  F2FP.TF32.F32.PACK_B R61, R61 ;  /* 0x0000003dff3d723e */ /* 0x000fe200024050ff */
[-C--:B-1----:R-:W-:Y:S01]  /*9460*/  FMUL R21, R84, R154.reuse ;  /* 0x0000009a54157220 */ /* 0x082fe20000400000 */
[----:B------:R0:W-:Y:S01]  /*9470*/  @P0 STG.E desc[UR36][R6.64+0x60], R3 ;  /* 0x0000600306000986 */ /* 0x0001e2000c101924 */
[----:B------:R-:W-:Y:S01]  /*9480*/  ISETP.GT.AND P0, PT, R0, 0x20, P2 ;  /* 0x000000200000780c */ /* 0x000fe20001704270 */
[-C--:B------:R-:W-:Y:S01]  /*9490*/  FMUL R85, R85, R154.reuse ;  /* 0x0000009a55557220 */ /* 0x080fe20000400000 */
[----:B------:R-:W-:Y:S01]  /*94a0*/  F2FP.TF32.F32.PACK_B R63, R63 ;  /* 0x0000003fff3f723e */ /* 0x000fe200024050ff */
[----:B------:R-:W-:Y:S01]  /*94b0*/  FMUL R87, R87, R154 ;  /* 0x0000009a57577220 */ /* 0x000fe20000400000 */
[----:B------:R-:W-:-:S02]  /*94c0*/  F2FP.TF32.F32.PACK_B R65, R65 ;  /* 0x00000041ff41723e */ /* 0x000fc400024050ff */
[----:B------:R-:W-:Y:S02]  /*94d0*/  F2FP.TF32.F32.PACK_B R67, R67 ;  /* 0x00000043ff43723e */ /* 0x000fe400024050ff */
[----:B------:R-:W-:Y:S02]  /*94e0*/  F2FP.TF32.F32.PACK_B R69, R69 ;  /* 0x00000045ff45723e */ /* 0x000fe400024050ff */
[----:B------:R-:W-:Y:S01]  /*94f0*/  F2FP.TF32.F32.PACK_B R71, R71 ;  /* 0x00000047ff47723e */ /* 0x000fe200024050ff */
[----:B0-----:R-:W-:Y:S02]  /*9500*/  @P4 IMAD.MOV.U32 R6, RZ, RZ, R14 ;  /* 0x000000ffff064224 */ /* 0x001fe400078e000e */
[----:B------:R-:W-:Y:S01]  /*9510*/  FMUL R3, R44, R154 ;  /* 0x0000009a2c037220 */ /* 0x000fe20000400000 */
[----:B------:R-:W-:Y:S01]  /*9520*/  @P4 IMAD.MOV.U32 R7, RZ, RZ, R15 ;  /* 0x000000ffff074224 */ /* 0x000fe200078e000f */
[----:B------:R-:W-:Y:S02]  /*9530*/  F2FP.TF32.F32.PACK_B R73, R73 ;  /* 0x00000049ff49723e */ /* 0x000fe400024050ff */
[----:B------:R-:W-:-:S02]  /*9540*/  F2FP.TF32.F32.PACK_B R75, R75 ;  /* 0x0000004bff4b723e */ /* 0x000fc400024050ff */
[----:B------:R0:W-:Y:S01]  /*9550*/  @P4 STG.E desc[UR36][R6.64+0x64], R39 ;  /* 0x0000642706004986 */ /* 0x0001e2000c101924 */
[C---:B------:R-:W-:Y:S02]  /*9560*/  ISETP.GT.AND P4, PT, R0.reuse, 0x21, P2 ;  /* 0x000000210000780c */ /* 0x040fe40001784270 */
[----:B------:R-:W-:Y:S01]  /*9570*/  F2FP.TF32.F32.PACK_B R3, R3 ;  /* 0x00000003ff03723e */ /* 0x000fe200024050ff */
[----:B------:R1:W-:Y:S01]  /*9580*/  @P5 STG.E desc[UR36][R4.64+0x80], R9 ;  /* 0x0000800904005986 */ /* 0x0003e2000c101924 */
[C---:B------:R-:W-:Y:S02]  /*9590*/  ISETP.GT.AND P5, PT, R0.reuse, 0x28, P1 ;  /* 0x000000280000780c */ /* 0x040fe40000fa4270 */
[----:B------:R-:W-:Y:S01]  /*95a0*/  F2FP.TF32.F32.PACK_B R77, R77 ;  /* 0x0000004dff4d723e */ /* 0x000fe200024050ff */
[----:B------:R-:W-:Y:S01]  /*95b0*/  @P3 STG.E desc[UR36][R4.64+0x84], R41 ;  /* 0x0000842904003986 */ /* 0x000fe2000c101924 */
[----:B------:R-:W-:Y:S02]  /*95c0*/  ISETP.GT.AND P3, PT, R0, 0x29, P1 ;  /* 0x000000290000780c */ /* 0x000fe40000f64270 */
[----:B------:R-:W-:Y:S01]  /*95d0*/  F2FP.TF32.F32.PACK_B R79, R79 ;  /* 0x0000004fff4f723e */ /* 0x000fe200024050ff */
[----:B0-----:R-:W-:Y:S01]  /*95e0*/  @P0 IMAD.MOV.U32 R6, RZ, RZ, R14 ;  /* 0x000000ffff060224 */ /* 0x001fe200078e000e */
[----:B------:R-:W-:Y:S01]  /*95f0*/  F2FP.TF32.F32.PACK_B R13, R13 ;  /* 0x0000000dff0d723e */ /* 0x000fe200024050ff */
[----:B------:R-:W-:Y:S01]  /*9600*/  @P0 IMAD.MOV.U32 R7, RZ, RZ, R15 ;  /* 0x000000ffff070224 */ /* 0x000fe200078e000f */
[----:B------:R-:W-:Y:S01]  /*9610*/  F2FP.TF32.F32.PACK_B R81, R81 ;  /* 0x00000051ff51723e */ /* 0x000fe200024050ff */
[----:B-1----:R-:W-:Y:S01]  /*9620*/  FMUL R9, R46, R154 ;  /* 0x0000009a2e097220 */ /* 0x002fe20000400000 */
[----:B------:R-:W-:-:S02]  /*9630*/  F2FP.TF32.F32.PACK_B R83, R83 ;  /* 0x00000053ff53723e */ /* 0x000fc400024050ff */
[----:B------:R0:W-:Y:S01]  /*9640*/  @P0 STG.E desc[UR36][R6.64+0x80], R11 ;  /* 0x0000800b06000986 */ /* 0x0001e2000c101924 */
[----:B------:R-:W-:Y:S02]  /*9650*/  ISETP.GT.AND P0, PT, R0, 0x28, P2 ;  /* 0x000000280000780c */ /* 0x000fe40001704270 */
[----:B------:R-:W-:Y:S02]  /*9660*/  F2FP.TF32.F32.PACK_B R9, R9 ;  /* 0x00000009ff09723e */ /* 0x000fe400024050ff */
[----:B------:R-:W-:Y:S02]  /*9670*/  F2FP.TF32.F32.PACK_B R21, R21 ;  /* 0x00000015ff15723e */ /* 0x000fe400024050ff */
[----:B------:R-:W-:Y:S02]  /*9680*/  F2FP.TF32.F32.PACK_B R85, R85 ;  /* 0x00000055ff55723e */ /* 0x000fe400024050ff */
[----:B------:R-:W-:Y:S01]  /*9690*/  F2FP.TF32.F32.PACK_B R87, R87 ;  /* 0x00000057ff57723e */ /* 0x000fe200024050ff */
[----:B0-----:R-:W-:-:S02]  /*96a0*/  @P4 IMAD.MOV.U32 R6, RZ, RZ, R14 ;  /* 0x000000ffff064224 */ /* 0x001fc400078e000e */
[----:B------:R-:W-:Y:S01]  /*96b0*/  FMUL R11, R48, R154 ;  /* 0x0000009a300b7220 */ /* 0x000fe20000400000 */
[----:B------:R-:W-:-:S04]  /*96c0*/  @P4 IMAD.MOV.U32 R7, RZ, RZ, R15 ;  /* 0x000000ffff074224 */ /* 0x000fc800078e000f */
[----:B------:R-:W-:Y:S01]  /*96d0*/  F2FP.TF32.F32.PACK_B R11, R11 ;  /* 0x0000000bff0b723e */ /* 0x000fe200024050ff */
[----:B------:R0:W-:Y:S01]  /*96e0*/  @P4 STG.E desc[UR36][R6.64+0x84], R43 ;  /* 0x0000842b06004986 */ /* 0x0001e2000c101924 */
[----:B------:R-:W-:-:S03]  /*96f0*/  ISETP.GT.AND P4, PT, R0, 0x29, P2 ;  /* 0x000000290000780c */ /* 0x000fc60001784270 */
[----:B------:R1:W-:Y:S01]  /*9700*/  @P5 STG.E desc[UR36][R4.64+0xa0], R3 ;  /* 0x0000a00304005986 */ /* 0x0003e2000c101924 */
[----:B------:R-:W-:-:S03]  /*9710*/  ISETP.GT.AND P5, PT, R0, 0x30, P1 ;  /* 0x000000300000780c */ /* 0x000fc60000fa4270 */
[----:B------:R-:W-:Y:S01]  /*9720*/  @P3 STG.E desc[UR36][R4.64+0xa4], R45 ;  /* 0x0000a42d04003986 */ /* 0x000fe2000c101924 */
[----:B------:R-:W-:Y:S01]  /*9730*/  ISETP.GT.AND P3, PT, R0, 0x31, P1 ;  /* 0x000000310000780c */ /* 0x000fe20000f64270 */
[----:B0-----:R-:W-:Y:S02]  /*9740*/  @P0 IMAD.MOV.U32 R6, RZ, RZ, R14 ;  /* 0x000000ffff060224 */ /* 0x001fe400078e000e */
[----:B------:R-:W-:Y:S02]  /*9750*/  @P0 IMAD.MOV.U32 R7, RZ, RZ, R15 ;  /* 0x000000ffff070224 */ /* 0x000fe400078e000f */
[----:B-1----:R-:W-:-:S03]  /*9760*/  FMUL R3, R50, R154 ;  /* 0x0000009a32037220 */ /* 0x002fc60000400000 */
[----:B------:R0:W-:Y:S01]  /*9770*/  @P0 STG.E desc[UR36][R6.64+0xa0], R9 ;  /* 0x0000a00906000986 */ /* 0x0001e2000c101924 */
[----:B------:R-:W-:Y:S02]  /*9780*/  ISETP.GT.AND P0, PT, R0, 0x30, P2 ;  /* 0x000000300000780c */ /* 0x000fe40001704270 */
[----:B------:R-:W-:Y:S01]  /*9790*/  F2FP.TF32.F32.PACK_B R3, R3 ;  /* 0x00000003ff03723e */ /* 0x000fe200024050ff */
[----:B0-----:R-:W-:Y:S02]  /*97a0*/  @P4 IMAD.MOV.U32 R6, RZ, RZ, R14 ;  /* 0x000000ffff064224 */ /* 0x001fe400078e000e */
        /* <DEDUP_REMOVED lines=69> */
[----:B------:R-:W-:Y:S01]  /*9c00*/  @P3 STG.E desc[UR36][R4.64+0x144], R65 ;  /* 0x0001444104003986 */ /* 0x000fe2000c101924 */
[----:B------:R-:W-:-:S03]  /*9c10*/  ISETP.GT.AND P3, PT, R0, 0x59, P1 ;  /* 0x000000590000780c */ /* 0x000fc60000f64270 */
[----:B------:R1:W-:Y:S01]  /*9c20*/  @P5 STG.E desc[UR36][R4.64+0x140], R9 ;  /* 0x0001400904005986 */ /* 0x0003e2000c101924 */
[----:B------:R-:W-:Y:S01]  /*9c30*/  ISETP.GT.AND P5, PT, R0, 0x58, P1 ;  /* 0x000000580000780c */ /* 0x000fe20000fa4270 */
[----:B0-----:R-:W-:Y:S02]  /*9c40*/  @P0 IMAD.MOV.U32 R6, RZ, RZ, R14 ;  /* 0x000000ffff060224 */ /* 0x001fe400078e000e */
[----:B------:R-:W-:-:S05]  /*9c50*/  @P0 IMAD.MOV.U32 R7, RZ, RZ, R15 ;  /* 0x000000ffff070224 */ /* 0x000fca00078e000f */
[----:B------:R0:W-:Y:S01]  /*9c60*/  @P0 STG.E desc[UR36][R6.64+0x140], R11 ;  /* 0x0001400b06000986 */ /* 0x0001e2000c101924 */
[----:B------:R-:W-:Y:S01]  /*9c70*/  ISETP.GT.AND P0, PT, R0, 0x58, P2 ;  /* 0x000000580000780c */ /* 0x000fe20001704270 */
[----:B-1----:R-:W-:-:S05]  /*9c80*/  FMUL R9, R70, R154 ;  /* 0x0000009a46097220 */ /* 0x002fca0000400000 */
        /* <DEDUP_REMOVED lines=50> */
[----:B------:R-:W-:-:S05]  /*9fb0*/  @P4 IMAD.MOV.U32 R7, RZ, RZ, R15 ;  /* 0x000000ffff074224 */ /* 0x000fca00078e000f */
[----:B------:R0:W-:Y:S01]  /*9fc0*/  @P4 STG.E desc[UR36][R6.64+0x1a4], R79 ;  /* 0x0001a44f06004986 */ /* 0x0001e2000c101924 */
[----:B------:R-:W-:-:S03]  /*9fd0*/  ISETP.GT.AND P4, PT, R0, 0x71, P2 ;  /* 0x000000710000780c */ /* 0x000fc60001784270 */
[----:B------:R-:W-:Y:S01]  /*9fe0*/  @P3 STG.E desc[UR36][R4.64+0x1c0], R13 ;  /* 0x0001c00d04003986 */ /* 0x000fe2000c101924 */
[C---:B------:R-:W-:Y:S02]  /*9ff0*/  ISETP.GT.AND P3, PT, R0.reuse, 0x78, P1 ;  /* 0x000000780000780c */ /* 0x040fe40000f64270 */
[C---:B------:R-:W-:Y:S01]  /*a000*/  ISETP.GT.AND P1, PT, R0.reuse, 0x79, P1 ;  /* 0x000000790000780c */ /* 0x040fe20000f24270 */
[----:B------:R-:W-:Y:S01]  /*a010*/  @P5 STG.E desc[UR36][R4.64+0x1c4], R81 ;  /* 0x0001c45104005986 */ /* 0x000fe2000c101924 */
[C---:B------:R-:W-:Y:S02]  /*a020*/  ISETP.GT.AND P5, PT, R0.reuse, 0x78, P2 ;  /* 0x000000780000780c */ /* 0x040fe400017a4270 */
[----:B------:R-:W-:Y:S01]  /*a030*/  ISETP.GT.AND P2, PT, R0, 0x79, P2 ;  /* 0x000000790000780c */ /* 0x000fe20001744270 */
[----:B0-----:R-:W-:Y:S02]  /*a040*/  @P0 IMAD.MOV.U32 R6, RZ, RZ, R14 ;  /* 0x000000ffff060224 */ /* 0x001fe400078e000e */
[----:B------:R-:W-:-:S05]  /*a050*/  @P0 IMAD.MOV.U32 R7, RZ, RZ, R15 ;  /* 0x000000ffff070224 */ /* 0x000fca00078e000f */
[----:B------:R0:W-:Y:S02]  /*a060*/  @P0 STG.E desc[UR36][R6.64+0x1c0], R3 ;  /* 0x0001c00306000986 */ /* 0x0001e4000c101924 */
[----:B0-----:R-:W-:Y:S02]  /*a070*/  @P4 IMAD.MOV.U32 R6, RZ, RZ, R14 ;  /* 0x000000ffff064224 */ /* 0x001fe400078e000e */
[----:B------:R-:W-:-:S05]  /*a080*/  @P4 IMAD.MOV.U32 R7, RZ, RZ, R15 ;  /* 0x000000ffff074224 */ /* 0x000fca00078e000f */
[----:B------:R-:W-:Y:S04]  /*a090*/  @P4 STG.E desc[UR36][R6.64+0x1c4], R83 ;  /* 0x0001c45306004986 */ /* 0x000fe8000c101924 */
[----:B------:R-:W-:Y:S04]  /*a0a0*/  @P3 STG.E desc[UR36][R4.64+0x1e0], R21 ;  /* 0x0001e01504003986 */ /* 0x000fe8000c101924 */
[----:B------:R0:W-:Y:S02]  /*a0b0*/  @P1 STG.E desc[UR36][R4.64+0x1e4], R85 ;  /* 0x0001e45504001986 */ /* 0x0001e4000c101924 */
[----:B0-----:R-:W-:-:S02]  /*a0c0*/  @P5 IMAD.MOV.U32 R4, RZ, RZ, R14 ;  /* 0x000000ffff045224 */ /* 0x001fc400078e000e */
[----:B------:R-:W-:-:S05]  /*a0d0*/  @P5 IMAD.MOV.U32 R5, RZ, RZ, R15 ;  /* 0x000000ffff055224 */ /* 0x000fca00078e000f */
[----:B------:R0:W-:Y:S04]  /*a0e0*/  @P5 STG.E desc[UR36][R4.64+0x1e0], R9 ;  /* 0x0001e00904005986 */ /* 0x0001e8000c101924 */
[----:B------:R0:W-:Y:S02]  /*a0f0*/  @P2 STG.E desc[UR36][R14.64+0x1e4], R87 ;  /* 0x0001e4570e002986 */ /* 0x0001e4000c101924 */
.L_x_280:
[----:B------:R-:W-:Y:S05]  /*a100*/  BSYNC B0 ;  /* 0x0000000000007941 */ /* 0x000fea0003800000 */
.L_x_28:
[----:B------:R-:W-:Y:S01]  /*a110*/  ULDC UR4, c[0x0][0xc] ;  /* 0x0000030000047ab9 */ /* 0x000fe20000000800 */
[----:B------:R-:W-:Y:S01]  /*a120*/  ULDC UR5, c[0x0][0x10] ;  /* 0x0000040000057ab9 */ /* 0x000fe20000000800 */
[----:B---3--:R-:W3:Y:S01]  /*a130*/  LDC R3, c[0x0][0x14] ;  /* 0x00000500ff037b82 */ /* 0x008ee20000000800 */
[----:B------:R-:W-:Y:S01]  /*a140*/  UIMAD.WIDE.U32 UR4, UR4, UR5, URZ ;  /* 0x00000005040472a5 */ /* 0x000fe2000f8e003f */
[----:B------:R-:W-:Y:S01]  /*a150*/  PRMT R0, RZ, 0x7610, R0 ;  /* 0x00007610ff007816 */ /* 0x000fe20000000000 */
[----:B------:R-:W-:Y:S02]  /*a160*/  IMAD.MOV.U32 R153, RZ, RZ, -0x1 ;  /* 0xffffffffff997424 */ /* 0x000fe400078e00ff */
[----:B------:R-:W-:Y:S02]  /*a170*/  IMAD.MOV.U32 R23, RZ, RZ, -0x1 ;  /* 0xffffffffff177424 */ /* 0x000fe400078e00ff */
[----:B---3--:R-:W-:-:S04]  /*a180*/  IMAD.WIDE.U32 R16, R3, UR4, R16 ;  /* 0x0000000403107c25 */ /* 0x008fc8000f8e0010 */
[----:B------:R-:W-:Y:S01]  /*a190*/  IMAD R3, R3, UR5, RZ ;  /* 0x0000000503037c24 */ /* 0x000fe2000f8e02ff */
[----:B------:R-:W-:Y:S02]  /*a1a0*/  ULDC.64 UR4, c[0x0][0x650] ;  /* 0x0001940000047ab9 */ /* 0x000fe40000000a00 */
[----:B------:R-:W-:Y:S01]  /*a1b0*/  ISETP.GE.U32.AND P0, PT, R16, UR4, PT ;  /* 0x0000000410007c0c */ /* 0x000fe2000bf06070 */
[----:B------:R-:W-:-:S05]  /*a1c0*/  IMAD.IADD R17, R17, 0x1, R3 ;  /* 0x0000000111117824 */ /* 0x000fca00078e0203 */
[----:B------:R-:W-:-:S13]  /*a1d0*/  ISETP.GE.U32.AND.EX P0, PT, R17, UR5, PT, P0 ;  /* 0x0000000511007c0c */ /* 0x000fda000bf06100 */
[----:B------:R-:W-:Y:S05]  /*a1e0*/  @P0 BRA `(.L_x_281) ;  /* 0x0000000400640947 */ /* 0x000fea0003800000 */
[----:B------:R-:W3:Y:S01]  /*a1f0*/  S2R R12, SR_CTAID.X ;  /* 0x00000000000c7919 */ /* 0x000ee20000002500 */
[----:B0-2---:R-:W0:Y:S01]  /*a200*/  LDC.64 R10, c[0x0][0x628] ;  /* 0x00018a00ff0a7b82 */ /* 0x005e220000000a00 */
[----:B------:R-:W-:Y:S01]  /*a210*/  ULDC UR4, c[0x0][0x150] ;  /* 0x0000540000047ab9 */ /* 0x000fe20000000800 */
[----:B------:R-:W-:Y:S01]  /*a220*/  IMAD.MOV.U32 R8, RZ, RZ, R16 ;  /* 0x000000ffff087224 */ /* 0x000fe200078e0010 */
[----:B------:R-:W2:Y:S01]  /*a230*/  S2R R24, SR_CTAID.Y ;  /* 0x0000000000187919 */ /* 0x000ea20000002600 */
[----:B------:R-:W-:-:S04]  /*a240*/  IMAD.MOV.U32 R9, RZ, RZ, R17 ;  /* 0x000000ffff097224 */ /* 0x000fc800078e0011 */
[----:B------:R-:W1:Y:S08]  /*a250*/  LDC R21, c[0x0][0x144] ;  /* 0x00005100ff157b82 */ /* 0x000e700000000800 */
[----:B------:R-:W1:Y:S08]  /*a260*/  LDC R0, c[0x0][0x630] ;  /* 0x00018c00ff007b82 */ /* 0x000e700000000800 */
[----:B------:R-:W1:Y:S01]  /*a270*/  LDC.64 R14, c[0x0][0x620] ;  /* 0x00018800ff0e7b82 */ /* 0x000e620000000a00 */
[----:B0-----:R-:W-:-:S04]  /*a280*/  ISETP.NE.U32.AND P0, PT, R10, RZ, PT ;  /* 0x000000ff0a00720c */ /* 0x001fc80003f05070 */
[----:B------:R-:W-:Y:S02]  /*a290*/  ISETP.NE.AND.EX P0, PT, R11, RZ, PT, P0 ;  /* 0x000000ff0b00720c */ /* 0x000fe40003f05300 */
[----:B---3--:R-:W-:-:S05]  /*a2a0*/  I2FP.F32.U32 R3, R12 ;  /* 0x0000000c00037245 */ /* 0x008fca0000201000 */
[----:B------:R-:W-:-:S04]  /*a2b0*/  FMUL R3, R3, UR4 ;  /* 0x0000000403037c20 */ /* 0x000fc80008400000 */
[----:B------:R0:W3:Y:S02]  /*a2c0*/  F2I.U32.TRUNC.NTZ R20, R3 ;  /* 0x0000000300147305 */ /* 0x0000e4000020f000 */
[----:B--2---:R-:W-:Y:S05]  /*a2d0*/  @!P0 BRA `(.L_x_282) ;  /* 0x0000000000288947 */ /* 0x004fea0003800000 */
[----:B0-----:R-:W0:Y:S02]  /*a2e0*/  LDC R3, c[0x0][0x634] ;  /* 0x00018d00ff037b82 */ /* 0x001e240000000800 */
        /* <DEDUP_REMOVED lines=9> */
.L_x_282:
[----:B------:R-:W2:Y:S01]  /*a380*/  LDC.64 R28, c[0x0][0x640] ;  /* 0x00019000ff1c7b82 */ /* 0x000ea20000000a00 */
[-CC-:B-1----:R-:W-:Y:S01]  /*a390*/  SHF.R.U64 R23, R8, R0.reuse, R9.reuse ;  /* 0x0000000008177219 */ /* 0x182fe20000001209 */
[----:B---3--:R-:W-:Y:S01]  /*a3a0*/  IMAD.MOV R20, RZ, RZ, -R20 ;  /* 0x000000ffff147224 */ /* 0x008fe200078e0a14 */
[----:B------:R-:W-:Y:S01]  /*a3b0*/  SHF.R.U32.HI R0, RZ, R0, R9 ;  /* 0x00000000ff007219 */ /* 0x000fe20000011609 */
[----:B------:R-:W-:Y:S01]  /*a3c0*/  ULDC UR4, c[0x0][0x154] ;  /* 0x0000550000047ab9 */ /* 0x000fe20000000800 */
[----:B0-----:R-:W-:Y:S01]  /*a3d0*/  IADD3 R3, P0, RZ, -R23, RZ ;  /* 0x80000017ff037210 */ /* 0x001fe20007f1e0ff */
[----:B------:R-:W-:Y:S02]  /*a3e0*/  IMAD R21, R21, R20, R12 ;  /* 0x0000001415157224 */ /* 0x000fe400078e020c */
[----:B------:R-:W0:Y:S01]  /*a3f0*/  LDC R6, c[0x0][0x618] ;  /* 0x00018600ff067b82 */ /* 0x000e220000000800 */
[----:B------:R-:W-:Y:S02]  /*a400*/  IMAD.MOV.U32 R7, RZ, RZ, 0x1 ;  /* 0x00000001ff077424 */ /* 0x000fe400078e00ff */
[----:B------:R-:W-:-:S04]  /*a410*/  IMAD.X R5, RZ, RZ, ~R0, P0 ;  /* 0x000000ffff057224 */ /* 0x000fc800000e0e00 */
[-C--:B------:R-:W-:Y:S01]  /*a420*/  IMAD R0, R5, R14.reuse, RZ ;  /* 0x0000000e05007224 */ /* 0x080fe200078e02ff */
[----:B------:R-:W1:Y:S01]  /*a430*/  LDC R8, c[0x0][0x608] ;  /* 0x00018200ff087b82 */ /* 0x000e620000000800 */
[----:B------:R-:W-:-:S04]  /*a440*/  IMAD.WIDE.U32 R4, R3, R14, R16 ;  /* 0x0000000e03047225 */ /* 0x000fc800078e0010 */
[----:B------:R-:W-:Y:S01]  /*a450*/  IMAD R3, R3, R15, R0 ;  /* 0x0000000f03037224 */ /* 0x000fe200078e0200 */
[----:B------:R-:W-:Y:S02]  /*a460*/  I2FP.F32.U32 R0, R24 ;  /* 0x0000001800007245 */ /* 0x000fe40000201000 */
[----:B------:R-:W3:Y:S01]  /*a470*/  LDC R26, c[0x0][0x658] ;  /* 0x00019600ff1a7b82 */ /* 0x000ee20000000800 */
[----:B------:R-:W-:Y:S01]  /*a480*/  IMAD.IADD R3, R5, 0x1, R3 ;  /* 0x0000000105037824 */ /* 0x000fe200078e0203 */
[----:B--2---:R-:W-:Y:S01]  /*a490*/  ISETP.NE.U32.AND P0, PT, R28, RZ, PT ;  /* 0x000000ff1c00720c */ /* 0x004fe20003f05070 */
[----:B------:R-:W-:Y:S01]  /*a4a0*/  FMUL R0, R0, UR4 ;  /* 0x0000000400007c20 */ /* 0x000fe20008400000 */
[----:B------:R-:W-:Y:S02]  /*a4b0*/  IMAD.MOV.U32 R5, RZ, RZ, -0x1 ;  /* 0xffffffffff057424 */ /* 0x000fe400078e00ff */
[----:B------:R-:W-:Y:S01]  /*a4c0*/  ISETP.NE.AND.EX P0, PT, R29, RZ, PT, P0 ;  /* 0x000000ff1d00720c */ /* 0x000fe20003f05300 */
[----:B------:R2:W2:Y:S01]  /*a4d0*/  F2I.U32.TRUNC.NTZ R13, R0 ;  /* 0x00000000000d7305 */ /* 0x0004a2000020f000 */
[----:B------:R-:W2:Y:S01]  /*a4e0*/  LDC R15, c[0x0][0x148] ;  /* 0x00005200ff0f7b82 */ /* 0x000ea20000000800 */
[----:B0-----:R-:W-:-:S02]  /*a4f0*/  SHF.R.U64 R12, R4, R6, R3 ;  /* 0x00000006040c7219 */ /* 0x001fc40000001203 */
[----:B------:R-:W-:-:S05]  /*a500*/  SHF.R.U32.HI R3, RZ, R6, R3 ;  /* 0x00000006ff037219 */ /* 0x000fca0000011603 */
[----:B------:R-:W0:Y:S01]  /*a510*/  LDC R20, c[0x0][0x600] ;  /* 0x00018000ff147b82 */ /* 0x000e220000000800 */
[-CC-:B-1----:R-:W-:Y:S02]  /*a520*/  SHF.R.U64 R10, R12, R8.reuse, R3.reuse ;  /* 0x000000080c0a7219 */ /* 0x182fe40000001203 */
[----:B------:R-:W-:-:S05]  /*a530*/  SHF.R.U32.HI R3, RZ, R8, R3 ;  /* 0x00000008ff037219 */ /* 0x000fca0000011603 */
[----:B------:R-:W1:Y:S01]  /*a540*/  LDC R27, c[0x0][0x648] ;  /* 0x00019200ff1b7b82 */ /* 0x000e620000000800 */
[-C--:B---3--:R-:W-:Y:S02]  /*a550*/  SHF.L.U32 R4, R5, R26.reuse, RZ ;  /* 0x0000001a05047219 */ /* 0x088fe400000006ff */
[--C-:B------:R-:W-:Y:S02]  /*a560*/  SHF.R.U64 R14, R10, R26, R3.reuse ;  /* 0x0000001a0a0e7219 */ /* 0x100fe40000001203 */
[----:B------:R-:W-:Y:S02]  /*a570*/  LOP3.LUT R25, RZ, R4, RZ, 0x33, !PT ;  /* 0x00000004ff197212 */ /* 0x000fe400078e33ff */
[-C--:B------:R-:W-:Y:S01]  /*a580*/  SHF.R.U32.HI R5, RZ, R26.reuse, R3 ;  /* 0x0000001aff057219 */ /* 0x080fe20000011603 */
[----:B------:R-:W3:Y:S01]  /*a590*/  LDC R30, c[0x0][0x638] ;  /* 0x00018e00ff1e7b82 */ /* 0x000ee20000000800 */
[----:B------:R-:W-:Y:S01]  /*a5a0*/  SHF.L.U32 R152, R7, R26, RZ ;  /* 0x0000001a07987219 */ /* 0x000fe200000006ff */
[----:B------:R-:W-:-:S06]  /*a5b0*/  IMAD.MOV.U32 R4, RZ, RZ, R14 ;  /* 0x000000ffff047224 */ /* 0x000fcc00078e000e */
[----:B------:R-:W0:Y:S01]  /*a5c0*/  LDC R31, c[0x0][0x610] ;  /* 0x00018400ff1f7b82 */ /* 0x000e220000000800 */
[----:B------:R-:W-:Y:S05]  /*a5d0*/  @!P0 BRA `(.L_x_283) ;  /* 0x0000000000288947 */ /* 0x000fea0003800000 */
[----:B------:R-:W4:Y:S02]  /*a5e0*/  LDC R3, c[0x0][0x64c] ;  /* 0x00019300ff037b82 */ /* 0x000f240000000800 */
[----:B----4-:R-:W-:-:S05]  /*a5f0*/  IADD3 R3, P0, R14, R3, RZ ;  /* 0x000000030e037210 */ /* 0x010fca0007f1e0ff */
        /* <DEDUP_REMOVED lines=8> */
.L_x_283:
[----:B------:R-:W-:Y:S01]  /*a680*/  ISETP.NE.AND P0, PT, R2, 0x1, PT ;  /* 0x000000010200780c */ /* 0x000fe20003f05270 */
[----:B0-----:R-:W-:Y:S01]  /*a690*/  VIADD R7, R20, 0xffffffff ;  /* 0xffffffff14077836 */ /* 0x001fe20000000000 */
[----:B-12---:R-:W-:Y:S01]  /*a6a0*/  SHF.R.U64 R0, R4, R27, R5 ;  /* 0x0000001b04007219 */ /* 0x006fe20000001205 */
[----:B------:R-:W-:Y:S01]  /*a6b0*/  IMAD.MOV R13, RZ, RZ, -R13 ;  /* 0x000000ffff0d7224 */ /* 0x000fe200078e0a0d */
[----:B------:R-:W-:Y:S01]  /*a6c0*/  LOP3.LUT R5, R10, R25, RZ, 0xc0, !PT ;  /* 0x000000190a057212 */ /* 0x000fe200078ec0ff */
[----:B------:R-:W-:Y:S02]  /*a6d0*/  IMAD.MOV.U32 R4, RZ, RZ, 0x1 ;  /* 0x00000001ff047424 */ /* 0x000fe400078e00ff */
[----:B------:R-:W-:Y:S02]  /*a6e0*/  IMAD.MOV R3, RZ, RZ, -R0 ;  /* 0x000000ffff037224 */ /* 0x000fe400078e0a00 */
[----:B------:R-:W-:Y:S01]  /*a6f0*/  IMAD R152, R152, R0, R5 ;  /* 0x0000000098987224 */ /* 0x000fe200078e0205 */
[----:B------:R-:W-:Y:S01]  /*a700*/  LOP3.LUT R5, R12, R7, RZ, 0xc0, !PT ;  /* 0x000000070c057212 */ /* 0x000fe200078ec0ff */
[----:B---3--:R-:W-:-:S02]  /*a710*/  IMAD R0, R3, R30, R14 ;  /* 0x0000001e03007224 */ /* 0x008fc400078e020e */
[----:B------:R-:W-:Y:S02]  /*a720*/  @P0 IMAD R21, R15, R13, R24 ;  /* 0x0000000d0f150224 */ /* 0x000fe400078e0218 */
[----:B------:R-:W-:Y:S01]  /*a730*/  IMAD R3, R0, R20, R5 ;  /* 0x0000001400037224 */ /* 0x000fe200078e0205 */
[----:B------:R-:W-:Y:S01]  /*a740*/  PRMT R0, R4, 0x7610, R0 ;  /* 0x0000761004007816 */ /* 0x000fe20000000000 */
[----:B------:R-:W-:-:S05]  /*a750*/  IMAD R152, R152, R31, R21 ;  /* 0x0000001f98987224 */ /* 0x000fca00078e0215 */
[----:B------:R-:W-:Y:S02]  /*a760*/  SEL R153, R3, R152, !P0 ;  /* 0x0000009803997207 */ /* 0x000fe40004000000 */
[----:B------:R-:W-:-:S07]  /*a770*/  SEL R152, R152, R3, !P0 ;  /* 0x0000000398987207 */ /* 0x000fce0004000000 */
.L_x_281:
[----:B------:R-:W-:-:S13]  /*a780*/  LOP3.LUT P0, RZ, R0, 0xff, RZ, 0xc0, !PT ;  /* 0x000000ff00ff7812 */ /* 0x000fda000780c0ff */
[----:B------:R-:W-:Y:S05]  /*a790*/  @P0 BRA `(.L_x_284) ;  /* 0xffffff6400e40947 */ /* 0x000fea000383ffff */
[----:B------:R-:W-:Y:S05]  /*a7a0*/  EXIT ;  /* 0x000000000000794d */ /* 0x000fea0003800000 */
.L_x_3:
[----:B0-----:R-:W-:Y:S01]  /*a7b0*/  ULDC.64 UR4, c[0x0][0x650] ;  /* 0x0001940000047ab9 */ /* 0x001fe20000000a00 */
        /* <DEDUP_REMOVED lines=25> */
.L_x_286:
[--C-:B------:R-:W-:Y:S01]  /*a950*/  SHF.R.U64 R12, R10, R14, R11.reuse ;  /* 0x0000000e0a0c7219 */ /* 0x100fe2000000120b */
[----:B------:R-:W0:Y:S01]  /*a960*/  LDC R22, c[0x0][0x618] ;  /* 0x00018600ff167b82 */ /* 0x000e220000000800 */
[----:B------:R-:W-:Y:S01]  /*a970*/  I2FP.F32.U32 R6, R4 ;  /* 0x0000000400067245 */ /* 0x000fe20000201000 */
[----:B------:R-:W-:Y:S01]  /*a980*/  ULDC UR4, c[0x0][0x150] ;  /* 0x0000540000047ab9 */ /* 0x000fe20000000800 */
[----:B------:R-:W-:Y:S02]  /*a990*/  SHF.R.U32.HI R5, RZ, R14, R11 ;  /* 0x0000000eff057219 */ /* 0x000fe4000001160b */
[----:B------:R-:W-:Y:S01]  /*a9a0*/  IADD3 R9, P0, RZ, -R12, RZ ;  /* 0x8000000cff097210 */ /* 0x000fe20007f1e0ff */
[----:B------:R-:W-:Y:S01]  /*a9b0*/  FMUL R11, R6, UR4 ;  /* 0x00000004060b7c20 */ /* 0x000fe20008400000 */
[----:B------:R-:W-:Y:S01]  /*a9c0*/  ULDC UR4, c[0x0][0x154] ;  /* 0x0000550000047ab9 */ /* 0x000fe20000000800 */
[----:B------:R-:W1:Y:S02]  /*a9d0*/  LDC.64 R24, c[0x0][0x640] ;  /* 0x00019000ff187b82 */ /* 0x000e640000000a00 */
[----:B------:R-:W-:-:S02]  /*a9e0*/  IMAD.X R5, RZ, RZ, ~R5, P0 ;  /* 0x000000ffff057224 */ /* 0x000fc400000e0e05 */
[----:B------:R-:W2:Y:S01]  /*a9f0*/  F2I.U32.TRUNC.NTZ R11, R11 ;  /* 0x0000000b000b7305 */ /* 0x000ea2000020f000 */
[----:B------:R-:W-:-:S03]  /*aa00*/  IMAD.WIDE.U32 R6, R9, R20, R16 ;  /* 0x0000001409067225 */ /* 0x000fc600078e0010 */
[----:B------:R-:W3:Y:S01]  /*aa10*/  LDC R13, c[0x0][0x144] ;  /* 0x00005100ff0d7b82 */ /* 0x000ee20000000800 */
[----:B------:R-:W-:-:S04]  /*aa20*/  IMAD R8, R5, R20, RZ ;  /* 0x0000001405087224 */ /* 0x000fc800078e02ff */
[----:B------:R-:W-:Y:S02]  /*aa30*/  IMAD R5, R9, R21, R8 ;  /* 0x0000001509057224 */ /* 0x000fe400078e0208 */
[----:B------:R-:W-:Y:S01]  /*aa40*/  IMAD.MOV.U32 R8, RZ, RZ, -0x1 ;  /* 0xffffffffff087424 */ /* 0x000fe200078e00ff */
[----:B------:R-:W4:Y:S01]  /*aa50*/  LDC R14, c[0x0][0x608] ;  /* 0x00018200ff0e7b82 */ /* 0x000f220000000800 */
[----:B------:R-:W-:Y:S01]  /*aa60*/  IMAD.IADD R5, R7, 0x1, R5 ;  /* 0x0000000107057824 */ /* 0x000fe200078e0205 */
[----:B------:R-:W-:-:S04]  /*aa70*/  I2FP.F32.U32 R7, R3 ;  /* 0x0000000300077245 */ /* 0x000fc80000201000 */
[-C--:B0-----:R-:W-:Y:S01]  /*aa80*/  SHF.R.U64 R10, R6, R22.reuse, R5 ;  /* 0x00000016060a7219 */ /* 0x081fe20000001205 */
[----:B--2---:R-:W-:Y:S01]  /*aa90*/  IMAD.MOV R6, RZ, RZ, -R11 ;  /* 0x000000ffff067224 */ /* 0x004fe200078e0a0b */
[----:B------:R-:W0:Y:S01]  /*aaa0*/  LDC R9, c[0x0][0x658] ;  /* 0x00019600ff097b82 */ /* 0x000e220000000800 */
[----:B-1----:R-:W-:Y:S01]  /*aab0*/  ISETP.NE.U32.AND P0, PT, R24, RZ, PT ;  /* 0x000000ff1800720c */ /* 0x002fe20003f05070 */
[----:B------:R-:W-:Y:S01]  /*aac0*/  FMUL R7, R7, UR4 ;  /* 0x0000000407077c20 */ /* 0x000fe20008400000 */
[----:B------:R-:W-:Y:S02]  /*aad0*/  SHF.R.U32.HI R5, RZ, R22, R5 ;  /* 0x00000016ff057219 */ /* 0x000fe40000011605 */
[----:B------:R-:W-:-:S03]  /*aae0*/  ISETP.NE.AND.EX P0, PT, R25, RZ, PT, P0 ;  /* 0x000000ff1900720c */ /* 0x000fc60003f05300 */
[----:B------:R-:W1:Y:S01]  /*aaf0*/  LDC R20, c[0x0][0x148] ;  /* 0x00005200ff147b82 */ /* 0x000e620000000800 */
[----:B---3--:R-:W-:Y:S02]  /*ab00*/  IMAD R23, R13, R6, R4 ;  /* 0x000000060d177224 */ /* 0x008fe400078e0204 */
[----:B------:R-:W-:-:S05]  /*ab10*/  IMAD.MOV.U32 R6, RZ, RZ, 0x1 ;  /* 0x00000001ff067424 */ /* 0x000fca00078e00ff */
[----:B------:R-:W2:Y:S01]  /*ab20*/  LDC R21, c[0x0][0x600] ;  /* 0x00018000ff157b82 */ /* 0x000ea20000000800 */
[-CC-:B----4-:R-:W-:Y:S02]  /*ab30*/  SHF.R.U64 R13, R10, R14.reuse, R5.reuse ;  /* 0x0000000e0a0d7219 */ /* 0x190fe40000001205 */
[----:B------:R-:W-:Y:S02]  /*ab40*/  SHF.R.U32.HI R4, RZ, R14, R5 ;  /* 0x0000000eff047219 */ /* 0x000fe40000011605 */
[----:B------:R3:W4:Y:S03]  /*ab50*/  F2I.U32.TRUNC.NTZ R14, R7 ;  /* 0x00000007000e7305 */ /* 0x000726000020f000 */
[----:B------:R-:W1:Y:S01]  /*ab60*/  LDC R26, c[0x0][0x648] ;  /* 0x00019200ff1a7b82 */ /* 0x000e620000000800 */
[-C--:B0-----:R-:W-:Y:S02]  /*ab70*/  SHF.R.U64 R15, R13, R9.reuse, R4 ;  /* 0x000000090d0f7219 */ /* 0x081fe40000001204 */
[----:B------:R-:W-:-:S02]  /*ab80*/  SHF.L.U32 R8, R8, R9, RZ ;  /* 0x0000000908087219 */ /* 0x000fc400000006ff */
[-C--:B------:R-:W-:Y:S01]  /*ab90*/  SHF.R.U32.HI R5, RZ, R9.reuse, R4 ;  /* 0x00000009ff057219 */ /* 0x080fe20000011604 */
[----:B------:R-:W-:Y:S01]  /*aba0*/  IMAD.MOV.U32 R4, RZ, RZ, R15 ;  /* 0x000000ffff047224 */ /* 0x000fe200078e000f */
[----:B------:R-:W-:Y:S01]  /*abb0*/  SHF.L.U32 R22, R6, R9, RZ ;  /* 0x0000000906167219 */ /* 0x000fe200000006ff */
[----:B------:R-:W0:Y:S01]  /*abc0*/  LDC R27, c[0x0][0x638] ;  /* 0x00018e00ff1b7b82 */ /* 0x000e220000000800 */
[----:B------:R-:W-:-:S07]  /*abd0*/  LOP3.LUT R28, RZ, R8, RZ, 0x33, !PT ;  /* 0x00000008ff1c7212 */ /* 0x000fce00078e33ff */
        /* <DEDUP_REMOVED lines=12> */
.L_x_287:
[----:B------:R-:W-:Y:S01]  /*aca0*/  ISETP.NE.AND P0, PT, R2, 0x1, PT ;  /* 0x000000010200780c */ /* 0x000fe20003f05270 */
[----:B--2---:R-:W-:Y:S01]  /*acb0*/  VIADD R7, R21, 0xffffffff ;  /* 0xffffffff15077836 */ /* 0x004fe20000000000 */
[----:B-1----:R-:W-:Y:S01]  /*acc0*/  SHF.R.U64 R5, R4, R26, R5 ;  /* 0x0000001a04057219 */ /* 0x002fe20000001205 */
[----:B------:R-:W-:Y:S01]  /*acd0*/  IMAD.MOV R14, RZ, RZ, -R14 ;  /* 0x000000ffff0e7224 */ /* 0x000fe200078e0a0e */
[----:B------:R-:W-:Y:S01]  /*ace0*/  LOP3.LUT R4, R13, R28, RZ, 0xc0, !PT ;  /* 0x0000001c0d047212 */ /* 0x000fe200078ec0ff */
[----:B------:R-:W-:Y:S01]  /*acf0*/  IMAD.MOV.U32 R8, RZ, RZ, R12 ;  /* 0x000000ffff087224 */ /* 0x000fe200078e000c */
[----:B------:R-:W-:Y:S01]  /*ad00*/  LOP3.LUT R10, R10, R7, RZ, 0xc0, !PT ;  /* 0x000000070a0a7212 */ /* 0x000fe200078ec0ff */
[----:B------:R-:W-:Y:S02]  /*ad10*/  IMAD.MOV R6, RZ, RZ, -R5 ;  /* 0x000000ffff067224 */ /* 0x000fe400078e0a05 */
[----:B------:R-:W-:-:S04]  /*ad20*/  IMAD R4, R22, R5, R4 ;  /* 0x0000000516047224 */ /* 0x000fc800078e0204 */
[----:B------:R-:W-:Y:S02]  /*ad30*/  @P0 IMAD R23, R20, R14, R3 ;  /* 0x0000000e14170224 */ /* 0x000fe400078e0203 */
[----:B0-----:R-:W-:Y:S02]  /*ad40*/  IMAD R3, R6, R27, R15 ;  /* 0x0000001b06037224 */ /* 0x001fe400078e020f */
[----:B------:R-:W-:Y:S02]  /*ad50*/  IMAD R7, R4, R29, R23 ;  /* 0x0000001d04077224 */ /* 0x000fe400078e0217 */
[----:B------:R-:W-:Y:S02]  /*ad60*/  IMAD R4, R3, R21, R10 ;  /* 0x0000001503047224 */ /* 0x000fe400078e020a */
[----:B------:R-:W-:-:S03]  /*ad70*/  IMAD.MOV.U32 R6, RZ, RZ, 0x1 ;  /* 0x00000001ff067424 */ /* 0x000fc600078e00ff */
[----:B------:R-:W-:Y:S02]  /*ad80*/  SEL R9, R4, R7, !P0 ;  /* 0x0000000704097207 */ /* 0x000fe40004000000 */
[----:B------:R-:W-:-:S07]  /*ad90*/  SEL R7, R7, R4, !P0 ;  /* 0x0000000407077207 */ /* 0x000fce0004000000 */
.L_x_285:
[----:B------:R-:W-:-:S08]  /*ada0*/  NOP ;  /* 0x0000000000007918 */ /* 0x000fd00000000000 */
[----:B------:R-:W0:-:S00]  /*adb0*/  USETMAXREG.DEALLOC.CTAPOOL 0x28 ;  /* 0x00000028000079c8 */ /* 0x000e0000080e0500 */
[----:B0-----:R-:W-:-:S13]  /*adc0*/  ISETP.NE.AND P0, PT, R0, RZ, PT ;  /* 0x000000ff0000720c */ /* 0x001fda0003f05270 */
[----:B------:R-:W-:Y:S05]  /*add0*/  @P0 EXIT ;  /* 0x000000000000094d */ /* 0x000fea0003800000 */
[----:B------:R-:W-:Y:S01]  /*ade0*/  LOP3.LUT P0, RZ, R6, 0xff, RZ, 0xc0, !PT ;  /* 0x000000ff06ff7812 */ /* 0x000fe2000780c0ff */
[----:B------:R-:W-:Y:S02]  /*adf0*/  IMAD.MOV.U32 R3, RZ, RZ, 0x1 ;  /* 0x00000001ff037424 */ /* 0x000fe400078e00ff */
[----:B------:R-:W-:-:S10]  /*ae00*/  IMAD.MOV.U32 R0, RZ, RZ, RZ ;  /* 0x000000ffff007224 */ /* 0x000fd400078e00ff */
[----:B------:R-:W-:Y:S05]  /*ae10*/  @!P0 BRA `(.L_x_288) ;  /* 0x0000000c00348947 */ /* 0x000fea0003800000 */
[----:B------:R-:W0:Y:S01]  /*ae20*/  LDC R0, c[0x0][0x28c] ;  /* 0x0000a300ff007b82 */ /* 0x000e220000000800 */
[----:B------:R-:W-:Y:S01]  /*ae30*/  ULDC UR5, c[0x0][0x600] ;  /* 0x0001800000057ab9 */ /* 0x000fe20000000800 */
[----:B------:R-:W-:Y:S01]  /*ae40*/  ULDC UR4, c[0x0][0xc] ;  /* 0x0000030000047ab9 */ /* 0x000fe20000000800 */
[----:B------:R-:W-:Y:S01]  /*ae50*/  UIADD3 UR16, UR5, -0x1, URZ ;  /* 0xffffffff05107890 */ /* 0x000fe2000fffe03f */
[C---:B------:R-:W-:Y:S01]  /*ae60*/  LOP3.LUT P2, RZ, R18.reuse, 0x7f, RZ, 0xc0, !PT ;  /* 0x0000007f12ff7812 */ /* 0x040fe2000784c0ff */
[----:B------:R-:W-:Y:S01]  /*ae70*/  ULDC UR6, c[0x0][0x658] ;  /* 0x0001960000067ab9 */ /* 0x000fe20000000800 */
[----:B------:R-:W-:Y:S01]  /*ae80*/  ULDC UR5, c[0x0][0x10] ;  /* 0x0000040000057ab9 */ /* 0x000fe20000000800 */
[----:B------:R-:W-:Y:S01]  /*ae90*/  UMOV UR7, 0xffffffff ;  /* 0xffffffff00077882 */ /* 0x000fe20000000000 */
[----:B------:R-:W-:Y:S01]  /*aea0*/  UMOV UR8, 0x1 ;  /* 0x0000000100087882 */ /* 0x000fe20000000000 */
[----:B------:R-:W-:Y:S01]  /*aeb0*/  UIMAD.WIDE.U32 UR4, UR4, UR5, URZ ;  /* 0x00000005040472a5 */ /* 0x000fe2000f8e003f */
[----:B------:R-:W-:Y:S01]  /*aec0*/  LOP3.LUT P0, RZ, R18, 0x1f, RZ, 0xc0, !PT ;  /* 0x0000001f12ff7812 */ /* 0x000fe2000780c0ff */
[----:B------:R-:W-:Y:S01]  /*aed0*/  USHF.L.U32 UR7, UR7, UR6, URZ ;  /* 0x0000000607077299 */ /* 0x000fe2000800063f */
[----:B------:R-:W-:Y:S01]  /*aee0*/  BSSY B0, `(.L_x_288) ;  /* 0x00000c0000007945 */ /* 0x000fe20003800000 */
[----:B------:R-:W-:Y:S01]  /*aef0*/  USHF.L.U32 UR18, UR8, UR6, URZ ;  /* 0x0000000608127299 */ /* 0x000fe2000800063f */
[----:B------:R-:W-:Y:S01]  /*af00*/  IMAD.MOV.U32 R11, RZ, RZ, 0x1 ;  /* 0x00000001ff0b7424 */ /* 0x000fe200078e00ff */
[----:B------:R-:W-:Y:S01]  /*af10*/  LOP3.LUT R18, R19, 0x2, RZ, 0xfc, !PT ;  /* 0x0000000213127812 */ /* 0x000fe200078efcff */
[----:B------:R-:W-:Y:S01]  /*af20*/  ULDC UR6, c[0x0][0x14] ;  /* 0x0000050000067ab9 */ /* 0x000fe20000000800 */
[----:B------:R-:W-:Y:S01]  /*af30*/  PLOP3.LUT P0, PT, P0, P2, PT, 0x8a, 0x0 ;  /* 0x000000000000781c */ /* 0x000fe20000705172 */
[----:B------:R-:W-:-:S02]  /*af40*/  UIMAD.WIDE.U32 UR20, UR4, UR6, URZ ;  /* 0x00000006041472a5 */ /* 0x000fc4000f8e003f */
[----:B------:R-:W-:Y:S02]  /*af50*/  UIMAD UR13, UR5, UR6, URZ ;  /* 0x00000006050d72a4 */ /* 0x000fe4000f8e023f */
[----:B------:R-:W-:Y:S01]  /*af60*/  ULOP3.LUT UR17, URZ, UR7, URZ, 0x33, !UPT ;  /* 0x000000073f117292 */ /* 0x000fe2000f8e333f */
[----:B0-----:R-:W-:Y:S01]  /*af70*/  VIADD R0, R0, 0x1f ;  /* 0x0000001f00007836 */ /* 0x001fe20000000000 */
[----:B------:R-:W-:Y:S01]  /*af80*/  UIADD3 UR13, UR21, UR13, URZ ;  /* 0x0000000d150d7290 */ /* 0x000fe2000fffe03f */
[----:B------:R-:W-:-:S03]  /*af90*/  ULDC.64 UR22, c[0x0][0x198] ;  /* 0x0000660000167ab9 */ /* 0x000fc60000000a00 */
[----:B------:R-:W-:-:S04]  /*afa0*/  SHF.R.S32.HI R3, RZ, 0x1f, R0 ;  /* 0x0000001fff037819 */ /* 0x000fc80000011400 */
[----:B------:R-:W-:Y:S01]  /*afb0*/  LEA.HI R3, R3, R0, RZ, 0x5 ;  /* 0x0000000003037211 */ /* 0x000fe200078f28ff */
[----:B------:R-:W-:-:S03]  /*afc0*/  IMAD.MOV.U32 R0, RZ, RZ, RZ ;  /* 0x000000ffff007224 */ /* 0x000fc600078e00ff */
[----:B------:R-:W-:Y:S01]  /*afd0*/  SHF.R.S32.HI R13, RZ, 0x5, R3 ;  /* 0x00000005ff0d7819 */ /* 0x000fe20000011403 */
[----:B------:R-:W-:-:S04]  /*afe0*/  IMAD.MOV.U32 R3, RZ, RZ, 0x1 ;  /* 0x00000001ff037424 */ /* 0x000fc800078e00ff */
[----:B------:R-:W-:-:S07]  /*aff0*/  VIADD R10, R13, 0x1 ;  /* 0x000000010d0a7836 */ /* 0x000fce0000000000 */
.L_x_300:
[----:B------:R-:W-:-:S03]  /*b000*/  UMOV UR4, 0xffffffff ;  /* 0xffffffff00047882 */ /* 0x000fc60000000000 */
[----:B------:R-:W-:Y:S05]  /*b010*/  BRA.DIV UR4, `(.L_x_289) ;  /* 0x0000000e04a07947 */ /* 0x000fea000b800000 */
[----:B------:R-:W-:-:S13]  /*b020*/  ELECT P6, URZ, PT ;  /* 0x00000000003f782f */ /* 0x000fda00038c0000 */
.L_x_311:
[----:B------:R-:W0:Y:S01]  /*b030*/  LDC R4, c[0x0][0x28c] ;  /* 0x0000a300ff047b82 */ /* 0x000e220000000800 */
[----:B------:R-:W-:Y:S01]  /*b040*/  BSSY B1, `(.L_x_290) ;  /* 0x0000037000017945 */ /* 0x000fe20003800000 */
[----:B0-----:R-:W-:-:S13]  /*b050*/  ISETP.LT.OR P6, PT, R4, 0x1, !P6 ;  /* 0x000000010400780c */ /* 0x001fda00077c1670 */
[----:B------:R-:W-:Y:S05]  /*b060*/  @P6 BRA `(.L_x_291) ;  /* 0x0000000000d06947 */ /* 0x000fea0003800000 */
[----:B------:R-:W-:Y:S02]  /*b070*/  IMAD.SHL.U32 R14, R9, 0x80, RZ ;  /* 0x00000080090e7824 */ /* 0x000fe400078e00ff */
[----:B------:R-:W-:Y:S02]  /*b080*/  IMAD.SHL.U32 R15, R7, 0x100, RZ ;  /* 0x00000100070f7824 */ /* 0x000fe400078e00ff */
[----:B------:R-:W-:Y:S02]  /*b090*/  IMAD.MOV.U32 R20, RZ, RZ, RZ ;  /* 0x000000ffff147224 */ /* 0x000fe400078e00ff */
[----:B------:R-:W-:Y:S02]  /*b0a0*/  IMAD.MOV.U32 R4, RZ, RZ, R10 ;  /* 0x000000ffff047224 */ /* 0x000fe400078e000a */
[----:B------:R-:W-:Y:S02]  /*b0b0*/  IMAD.MOV.U32 R5, RZ, RZ, R3 ;  /* 0x000000ffff057224 */ /* 0x000fe400078e0003 */
[----:B------:R-:W-:-:S07]  /*b0c0*/  IMAD.MOV.U32 R6, RZ, RZ, R0 ;  /* 0x000000ffff067224 */ /* 0x000fce00078e0000 */
.L_x_295:
[----:B------:R-:W0:Y:S01]  /*b0d0*/  S2R R12, SR_CgaCtaId ;  /* 0x00000000000c7919 */ /* 0x000e220000008800 */
[----:B------:R-:W-:Y:S01]  /*b0e0*/  MOV R7, 0x400 ;  /* 0x0000040000077802 */ /* 0x000fe20000000f00 */
[----:B------:R-:W1:Y:S03]  /*b0f0*/  @!P2 LDC R9, c[0x0][0x500] ;  /* 0x00014000ff09ab82 */ /* 0x000e660000000800 */
[----:B0-----:R-:W-:Y:S02]  /*b100*/  LEA R21, R12, R7, 0x18 ;  /* 0x000000070c157211 */ /* 0x001fe400078ec0ff */
[----:B------:R-:W-:-:S03]  /*b110*/  SHF.L.U32 R7, R5, 0x1f, RZ ;  /* 0x0000001f05077819 */ /* 0x000fc600000006ff */
[----:B------:R-:W-:-:S04]  /*b120*/  IMAD R12, R6, 0x8, R21 ;  /* 0x00000008060c7824 */ /* 0x000fc800078e0215 */
[----:B------:R-:W0:Y:S02]  /*b130*/  SYNCS.PHASECHK.TRANS64.TRYWAIT P1, [R12+URZ+0x20], R7 ;  /* 0x000020070c0075a7 */ /* 0x000e24000802017f */
[----:B01----:R-:W-:Y:S05]  /*b140*/  @!P1 BRA `(.L_x_292) ;  /* 0x0000000c00749947 */ /* 0x003fea0003800000 */
.L_x_312:
[----:B0-----:R-:W-:Y:S01]  /*b150*/  PRMT R7, R18, 0x9910, RZ ;  /* 0x0000991012077816 */ /* 0x001fe200000000ff */
[----:B------:R0:W-:Y:S03]  /*b160*/  @!P2 SYNCS.ARRIVE.TRANS64 RZ, [R12+URZ], R9 ;  /* 0x000000090cffa9a7 */ /* 0x0001e6000800003f */
[----:B------:R-:W-:-:S13]  /*b170*/  ISETP.NE.AND P1, PT, R7, 0x2, PT ;  /* 0x000000020700780c */ /* 0x000fda0003f25270 */
[----:B0-----:R-:W-:Y:S05]  /*b180*/  @P1 BRA `(.L_x_293) ;  /* 0x0000000000041947 */ /* 0x001fea0003800000 */
[----:B------:R-:W-:Y:S01]  /*b190*/  BPT.TRAP 0x1 ;  /* 0x000000040000795c */ /* 0x000fe20000300000 */
.L_x_293:
[----:B------:R-:W-:Y:S05]  /*b1a0*/  @P0 BRA `(.L_x_294) ;  /* 0x0000000000040947 */ /* 0x000fea0003800000 */
[----:B------:R-:W-:Y:S01]  /*b1b0*/  BPT.TRAP 0x1 ;  /* 0x000000040000795c */ /* 0x000fe20000300000 */
.L_x_294:
[--C-:B------:R-:W-:Y:S01]  /*b1c0*/  IMAD R7, R6, 0x8000, R21.reuse ;  /* 0x0000800006077824 */ /* 0x100fe200078e0215 */
[----:B------:R-:W-:Y:S01]  /*b1d0*/  R2UR UR9, R12 ;  /* 0x000000000c0972ca */ /* 0x000fe200000e0000 */
[----:B------:R-:W-:Y:S01]  /*b1e0*/  IMAD R21, R6, 0x4000, R21 ;  /* 0x0000400006157824 */ /* 0x000fe200078e0215 */
[----:B------:R-:W-:Y:S01]  /*b1f0*/  UIADD3 UR4, UP0, UR22, 0xf0, URZ ;  /* 0x000000f016047890 */ /* 0x000fe2000ff1e03f */
[----:B------:R-:W-:Y:S01]  /*b200*/  VIADD R4, R4, 0xffffffff ;  /* 0xffffffff04047836 */ /* 0x000fe20000000000 */
[----:B------:R-:W-:Y:S01]  /*b210*/  R2UR UR5, R7 ;  /* 0x00000000070572ca */ /* 0x000fe200000e0000 */
[----:B------:R-:W-:Y:S01]  /*b220*/  UIADD3 UR24, UP1, UR22, 0x1f0, URZ ;  /* 0x000001f016187890 */ /* 0x000fe2000ff3e03f */
[----:B------:R-:W-:Y:S01]  /*b230*/  R2UR UR8, R21 ;  /* 0x00000000150872ca */ /* 0x000fe200000e0000 */
[----:B------:R-:W-:Y:S01]  /*b240*/  VIADD R6, R6, 0x1 ;  /* 0x0000000106067836 */ /* 0x000fe20000000000 */
[----:B------:R-:W-:Y:S01]  /*b250*/  R2UR UR11, R15 ;  /* 0x000000000f0b72ca */ /* 0x000fe200000e0000 */
[----:B------:R-:W-:Y:S01]  /*b260*/  UIADD3.X UR25, URZ, UR23, URZ, UP1, !UPT ;  /* 0x000000173f197290 */ /* 0x000fe20008ffe43f */
[----:B------:R-:W-:Y:S01]  /*b270*/  R2UR UR10, R20 ;  /* 0x00000000140a72ca */ /* 0x000fe200000e0000 */
[----:B------:R-:W-:Y:S01]  /*b280*/  UMOV UR6, 0x0 ;  /* 0x0000000000067882 */ /* 0x000fe20000000000 */
[----:B------:R-:W-:Y:S01]  /*b290*/  R2UR UR12, R8 ;  /* 0x00000000080c72ca */ /* 0x000fe200000e0000 */
[----:B------:R-:W-:Y:S01]  /*b2a0*/  UMOV UR7, 0x10000000 ;  /* 0x1000000000077882 */ /* 0x000fe20000000000 */
[----:B------:R-:W-:Y:S01]  /*b2b0*/  R2UR UR19, R14 ;  /* 0x000000000e1372ca */ /* 0x000fe200000e0000 */
[----:B------:R-:W-:Y:S01]  /*b2c0*/  VIADD R20, R20, 0x20 ;  /* 0x0000002014147836 */ /* 0x000fe20000000000 */
[----:B------:R-:W-:Y:S01]  /*b2d0*/  ISETP.GT.AND P3, PT, R4, 0x1, PT ;  /* 0x000000010400780c */ /* 0x000fe20003f64270 */
[----:B------:R-:W-:Y:S01]  /*b2e0*/  UIADD3 UR14, UR5, 0x100, URZ ;  /* 0x00000100050e7890 */ /* 0x000fe2000fffe03f */
[----:B------:R-:W-:Y:S01]  /*b2f0*/  ISETP.NE.AND P1, PT, R6, 0x4, PT ;  /* 0x000000040600780c */ /* 0x000fe20003f25270 */
[----:B------:R-:W-:-:S02]  /*b300*/  UIADD3.X UR5, URZ, UR23, URZ, UP0, !UPT ;  /* 0x000000173f057290 */ /* 0x000fc400087fe43f */
[----:B------:R-:W-:Y:S01]  /*b310*/  UIADD3 UR15, UR8, 0x20100, URZ ;  /* 0x00020100080f7890 */ /* 0x000fe2000fffe03f */
[----:B------:R-:W-:Y:S02]  /*b320*/  SEL R12, RZ, 0x1, P1 ;  /* 0x00000001ff0c7807 */ /* 0x000fe40000800000 */
[----:B------:R-:W-:Y:S01]  /*b330*/  UMOV UR8, UR14 ;  /* 0x0000000e00087c82 */ /* 0x000fe20008000000 */
[----:B------:R-:W-:Y:S02]  /*b340*/  SEL R6, R6, RZ, P1 ;  /* 0x000000ff06067207 */ /* 0x000fe40000800000 */
[----:B------:R-:W-:Y:S01]  /*b350*/  LOP3.LUT R5, R5, R12, RZ, 0x3c, !PT ;  /* 0x0000000c05057212 */ /* 0x000fe200078e3cff */
[----:B------:R0:W-:Y:S02]  /*b360*/  UTMALDG.3D [UR8], [UR4], desc[UR6] ;  /* 0x00000608040075b4 */ /* 0x0001e40008011000 */
[----:B0-----:R-:W-:Y:S01]  /*b370*/  UMOV UR8, UR15 ;  /* 0x0000000f00087c82 */ /* 0x001fe20008000000 */
[----:B------:R-:W-:-:S02]  /*b380*/  UMOV UR11, UR19 ;  /* 0x00000013000b7c82 */ /* 0x000fc40008000000 */
[----:B------:R0:W-:Y:S02]  /*b390*/  UTMALDG.3D [UR8], [UR24], desc[UR6] ;  /* 0x00000608180075b4 */ /* 0x0001e40008011000 */
[----:B0-----:R-:W-:Y:S05]  /*b3a0*/  @P3 BRA `(.L_x_295) ;  /* 0xfffffffc00483947 */ /* 0x001fea000383ffff */
.L_x_291:
[----:B------:R-:W-:Y:S05]  /*b3b0*/  BSYNC B1 ;  /* 0x0000000000017941 */ /* 0x000fea0003800000 */
.L_x_290:
[----:B------:R-:W-:Y:S01]  /*b3c0*/  LOP3.LUT P3, RZ, R11, 0xff, RZ, 0xc0, !PT ;  /* 0x000000ff0bff7812 */ /* 0x000fe2000786c0ff */
[----:B------:R-:W-:Y:S01]  /*b3d0*/  IMAD.IADD R0, R13, 0x1, R0 ;  /* 0x000000010d007824 */ /* 0x000fe200078e0200 */
[----:B------:R-:W-:Y:S01]  /*b3e0*/  IADD3 R16, P4, R16, UR20, RZ ;  /* 0x0000001410107c10 */ /* 0x000fe2000ff9e0ff */
[----:B------:R-:W-:Y:S01]  /*b3f0*/  ULDC.64 UR4, c[0x0][0x650] ;  /* 0x0001940000047ab9 */ /* 0x000fe20000000a00 */
[----:B------:R-:W-:Y:S01]  /*b400*/  BSSY B1, `(.L_x_296) ;  /* 0x000006b000017945 */ /* 0x000fe20003800000 */
[----:B------:R-:W-:Y:S01]  /*b410*/  IMAD.MOV.U32 R7, RZ, RZ, -0x1 ;  /* 0xffffffffff077424 */ /* 0x000fe200078e00ff */
[----:B------:R-:W-:Y:S01]  /*b420*/  SHF.R.U32.HI R4, RZ, 0x2, R0 ;  /* 0x00000002ff047819 */ /* 0x000fe20000011600 */
[----:B------:R-:W-:Y:S01]  /*b430*/  IMAD.MOV.U32 R9, RZ, RZ, -0x1 ;  /* 0xffffffffff097424 */ /* 0x000fe200078e00ff */
[----:B------:R-:W-:Y:S01]  /*b440*/  ISETP.GT.U32.AND P1, PT, R0, 0x3, PT ;  /* 0x000000030000780c */ /* 0x000fe20003f24070 */
[----:B------:R-:W-:Y:S01]  /*b450*/  IMAD.MOV.U32 R8, RZ, RZ, -0x1 ;  /* 0xffffffffff087424 */ /* 0x000fe200078e00ff */
[----:B------:R-:W-:-:S02]  /*b460*/  LOP3.LUT R4, R4, 0x1, RZ, 0xc0, !PT ;  /* 0x0000000104047812 */ /* 0x000fc400078ec0ff */
[----:B------:R-:W-:Y:S01]  /*b470*/  ISETP.LT.U32.AND P1, PT, R13, 0x4, P1 ;  /* 0x000000040d00780c */ /* 0x000fe20000f21070 */
[----:B------:R-:W0:Y:S01]  /*b480*/  @P3 S2R R6, SR_CgaCtaId ;  /* 0x0000000000063919 */ /* 0x000e220000008800 */
[----:B------:R-:W-:Y:S02]  /*b490*/  @P3 MOV R5, 0x400 ;  /* 0x0000040000053802 */ /* 0x000fe40000000f00 */
[----:B------:R-:W-:Y:S02]  /*b4a0*/  IADD3.X R17, R17, UR13, RZ, P4, !PT ;  /* 0x0000000d11117c10 */ /* 0x000fe4000a7fe4ff */
[----:B------:R-:W-:Y:S02]  /*b4b0*/  ISETP.GE.U32.AND P4, PT, R16, UR4, PT ;  /* 0x0000000410007c0c */ /* 0x000fe4000bf86070 */
[----:B------:R-:W-:Y:S02]  /*b4c0*/  LOP3.LUT R0, R0, 0x3, RZ, 0xc0, !PT ;  /* 0x0000000300007812 */ /* 0x000fe400078ec0ff */
[----:B------:R-:W-:-:S02]  /*b4d0*/  PRMT R11, RZ, 0x7610, R11 ;  /* 0x00007610ff0b7816 */ /* 0x000fc4000000000b */
[----:B0-----:R-:W-:-:S04]  /*b4e0*/  @P3 LEA R5, R6, R5, 0x18 ;  /* 0x0000000506053211 */ /* 0x001fc800078ec0ff */
[----:B------:R0:W-:Y:S01]  /*b4f0*/  @P3 SYNCS.ARRIVE.TRANS64.A1T0 RZ, [R5+URZ+0x58], RZ ;  /* 0x000058ff05ff39a7 */ /* 0x0001e2000810003f */
[----:B------:R-:W-:Y:S02]  /*b500*/  ISETP.NE.U32.AND P3, PT, R4, 0x1, PT ;  /* 0x000000010400780c */ /* 0x000fe40003f65070 */
[----:B------:R-:W-:Y:S02]  /*b510*/  SEL R4, RZ, 0x1, !P1 ;  /* 0x00000001ff047807 */ /* 0x000fe40004800000 */
[----:B------:R-:W-:Y:S02]  /*b520*/  ISETP.GE.U32.AND.EX P1, PT, R17, UR5, PT, P4 ;  /* 0x0000000511007c0c */ /* 0x000fe4000bf26140 */
[----:B------:R-:W-:-:S04]  /*b530*/  ISETP.GT.U32.AND P3, PT, R13, 0x3, !P3 ;  /* 0x000000030d00780c */ /* 0x000fc80005f64070 */
[----:B0-----:R-:W-:-:S04]  /*b540*/  SEL R5, RZ, 0x1, !P3 ;  /* 0x00000001ff057807 */ /* 0x001fc80005800000 */
[--C-:B------:R-:W-:Y:S02]  /*b550*/  LOP3.LUT R3, R5, R3, R4.reuse, 0x96, !PT ;  /* 0x0000000305037212 */ /* 0x100fe400078e9604 */
[----:B------:R-:W-:Y:S01]  /*b560*/  PRMT R4, RZ, 0x7610, R4 ;  /* 0x00007610ff047816 */ /* 0x000fe20000000004 */
[----:B------:R-:W-:Y:S06]  /*b570*/  @P1 BRA `(.L_x_297) ;  /* 0x00000004004c1947 */ /* 0x000fec0003800000 */
[----:B------:R-:W-:Y:S01]  /*b580*/  ULDC.64 UR4, c[0x0][0x628] ;  /* 0x00018a0000047ab9 */ /* 0x000fe20000000a00 */
[----:B------:R-:W0:Y:S01]  /*b590*/  S2R R14, SR_CTAID.X ;  /* 0x00000000000e7919 */ /* 0x000e220000002500 */
[----:B------:R-:W-:Y:S01]  /*b5a0*/  ISETP.NE.U32.AND P1, PT, RZ, UR4, PT ;  /* 0x00000004ff007c0c */ /* 0x000fe2000bf25070 */
[----:B------:R-:W-:Y:S01]  /*b5b0*/  ULDC UR7, c[0x0][0x630] ;  /* 0x00018c0000077ab9 */ /* 0x000fe20000000800 */
[----:B------:R-:W-:Y:S01]  /*b5c0*/  IMAD.MOV.U32 R4, RZ, RZ, R16 ;  /* 0x000000ffff047224 */ /* 0x000fe200078e0010 */
[----:B------:R-:W1:Y:S01]  /*b5d0*/  S2R R12, SR_CTAID.Y ;  /* 0x00000000000c7919 */ /* 0x000e620000002600 */
[----:B------:R-:W-:Y:S01]  /*b5e0*/  ISETP.NE.AND.EX P1, PT, RZ, UR5, PT, P1 ;  /* 0x00000005ff007c0c */ /* 0x000fe2000bf25310 */
[----:B------:R-:W-:-:S12]  /*b5f0*/  IMAD.MOV.U32 R5, RZ, RZ, R17 ;  /* 0x000000ffff057224 */ /* 0x000fd800078e0011 */
[----:B------:R-:W-:Y:S05]  /*b600*/  @!P1 BRA `(.L_x_298) ;  /* 0x0000000000289947 */ /* 0x000fea0003800000 */
[----:B------:R-:W-:Y:S02]  /*b610*/  ULDC UR6, c[0x0][0x634] ;  /* 0x00018d0000067ab9 */ /* 0x000fe40000000800 */
[----:B------:R-:W-:-:S05]  /*b620*/  IADD3 R9, P1, R16, UR6, RZ ;  /* 0x0000000610097c10 */ /* 0x000fca000ff3e0ff */
[----:B------:R-:W-:-:S04]  /*b630*/  IMAD.X R15, RZ, RZ, R17, P1 ;  /* 0x000000ffff0f7224 */ /* 0x000fc800008e0611 */
[----:B------:R-:W-:-:S04]  /*b640*/  IMAD.WIDE.U32 R6, R15, UR4, RZ ;  /* 0x000000040f067c25 */ /* 0x000fc8000f8e00ff */
[----:B------:R-:W-:-:S04]  /*b650*/  IMAD.WIDE.U32 R6, P1, R9, UR5, R6 ;  /* 0x0000000509067c25 */ /* 0x000fc8000f820006 */
[----:B------:R-:W-:-:S04]  /*b660*/  IMAD.WIDE.U32 R8, R9, UR4, RZ ;  /* 0x0000000409087c25 */ /* 0x000fc8000f8e00ff */
[----:B------:R-:W-:Y:S01]  /*b670*/  IMAD.X R5, RZ, RZ, RZ, P1 ;  /* 0x000000ffff057224 */ /* 0x000fe200008e06ff */
[----:B------:R-:W-:Y:S01]  /*b680*/  IADD3 RZ, P1, R9, R6, RZ ;  /* 0x0000000609ff7210 */ /* 0x000fe20007f3e0ff */
[----:B------:R-:W-:-:S04]  /*b690*/  IMAD.MOV.U32 R4, RZ, RZ, R7 ;  /* 0x000000ffff047224 */ /* 0x000fc800078e0007 */
[----:B------:R-:W-:-:S08]  /*b6a0*/  IMAD.WIDE.U32.X R4, R15, UR5, R4, P1 ;  /* 0x000000050f047c25 */ /* 0x000fd000088e0404 */
.L_x_298:
[--C-:B------:R-:W-:Y:S01]  /*b6b0*/  SHF.R.U64 R8, R4, UR7, R5.reuse ;  /* 0x0000000704087c19 */ /* 0x100fe20008001205 */
[----:B------:R-:W-:Y:S01]  /*b6c0*/  ULDC.64 UR4, c[0x0][0x620] ;  /* 0x0001880000047ab9 */ /* 0x000fe20000000a00 */
[----:B------:R-:W-:Y:S01]  /*b6d0*/  SHF.R.U32.HI R4, RZ, UR7, R5 ;  /* 0x00000007ff047c19 */ /* 0x000fe20008011605 */
[----:B------:R-:W2:Y:S01]  /*b6e0*/  LDC R25, c[0x0][0x144] ;  /* 0x00005100ff197b82 */ /* 0x000ea20000000800 */
[----:B------:R-:W-:Y:S01]  /*b6f0*/  IADD3 R7, P1, RZ, -R8, RZ ;  /* 0x80000008ff077210 */ /* 0x000fe20007f3e0ff */
[----:B------:R-:W-:Y:S01]  /*b700*/  ULDC.64 UR8, c[0x0][0x640] ;  /* 0x0001900000087ab9 */ /* 0x000fe20000000a00 */
[----:B0-----:R-:W-:Y:S01]  /*b710*/  I2FP.F32.U32 R9, R14 ;  /* 0x0000000e00097245 */ /* 0x001fe20000201000 */
[----:B------:R-:W-:Y:S02]  /*b720*/  ULDC UR6, c[0x0][0x608] ;  /* 0x0001820000067ab9 */ /* 0x000fe40000000800 */
[----:B------:R-:W-:Y:S01]  /*b730*/  IMAD.X R4, RZ, RZ, ~R4, P1 ;  /* 0x000000ffff047224 */ /* 0x000fe200008e0e04 */
[----:B------:R-:W-:Y:S01]  /*b740*/  ISETP.NE.U32.AND P1, PT, RZ, UR8, PT ;  /* 0x00000008ff007c0c */ /* 0x000fe2000bf25070 */
[----:B------:R-:W0:Y:S02]  /*b750*/  LDC R21, c[0x0][0x148] ;  /* 0x00005200ff157b82 */ /* 0x000e240000000800 */
[----:B------:R-:W-:Y:S01]  /*b760*/  IMAD R6, R4, UR4, RZ ;  /* 0x0000000404067c24 */ /* 0x000fe2000f8e02ff */
[----:B------:R-:W-:Y:S01]  /*b770*/  ISETP.NE.AND.EX P1, PT, RZ, UR9, PT, P1 ;  /* 0x00000009ff007c0c */ /* 0x000fe2000bf25310 */
[----:B------:R-:W-:Y:S01]  /*b780*/  IMAD.WIDE.U32 R4, R7, UR4, R16 ;  /* 0x0000000407047c25 */ /* 0x000fe2000f8e0010 */
[----:B------:R-:W-:-:S03]  /*b790*/  ULDC UR4, c[0x0][0x150] ;  /* 0x0000540000047ab9 */ /* 0x000fc60000000800 */
[----:B------:R-:W-:Y:S02]  /*b7a0*/  IMAD R7, R7, UR5, R6 ;  /* 0x0000000507077c24 */ /* 0x000fe4000f8e0206 */
[----:B------:R-:W-:Y:S01]  /*b7b0*/  FMUL R6, R9, UR4 ;  /* 0x0000000409067c20 */ /* 0x000fe20008400000 */
[----:B------:R-:W-:Y:S01]  /*b7c0*/  ULDC UR4, c[0x0][0x618] ;  /* 0x0001860000047ab9 */ /* 0x000fe20000000800 */
[----:B------:R-:W-:Y:S01]  /*b7d0*/  ULDC UR5, c[0x0][0x154] ;  /* 0x0000550000057ab9 */ /* 0x000fe20000000800 */
[----:B------:R-:W-:-:S03]  /*b7e0*/  IMAD.IADD R5, R5, 0x1, R7 ;  /* 0x0000000105057824 */ /* 0x000fc600078e0207 */
[----:B------:R-:W3:Y:S02]  /*b7f0*/  F2I.U32.TRUNC.NTZ R6, R6 ;  /* 0x0000000600067305 */ /* 0x000ee4000020f000 */
[----:B------:R-:W-:Y:S02]  /*b800*/  SHF.R.U64 R9, R4, UR4, R5 ;  /* 0x0000000404097c19 */ /* 0x000fe40008001205 */
[----:B-1----:R-:W-:-:S05]  /*b810*/  I2FP.F32.U32 R4, R12 ;  /* 0x0000000c00047245 */ /* 0x002fca0000201000 */
[----:B------:R-:W-:Y:S01]  /*b820*/  FMUL R22, R4, UR5 ;  /* 0x0000000504167c20 */ /* 0x000fe20008400000 */
[----:B------:R-:W-:Y:S01]  /*b830*/  SHF.R.U32.HI R4, RZ, UR4, R5 ;  /* 0x00000004ff047c19 */ /* 0x000fe20008011605 */
[----:B------:R-:W-:-:S03]  /*b840*/  ULDC UR4, c[0x0][0x658] ;  /* 0x0001960000047ab9 */ /* 0x000fc60000000800 */
[--C-:B------:R-:W-:Y:S01]  /*b850*/  SHF.R.U64 R20, R9, UR6, R4.reuse ;  /* 0x0000000609147c19 */ /* 0x100fe20008001204 */
[----:B------:R-:W1:Y:S01]  /*b860*/  F2I.U32.TRUNC.NTZ R22, R22 ;  /* 0x0000001600167305 */ /* 0x000e62000020f000 */
[----:B------:R-:W-:Y:S01]  /*b870*/  SHF.R.U32.HI R5, RZ, UR6, R4 ;  /* 0x00000006ff057c19 */ /* 0x000fe20008011604 */
[----:B---3--:R-:W-:-:S03]  /*b880*/  IMAD.MOV R6, RZ, RZ, -R6 ;  /* 0x000000ffff067224 */ /* 0x008fc600078e0a06 */
[--C-:B------:R-:W-:Y:S01]  /*b890*/  SHF.R.U64 R15, R20, UR4, R5.reuse ;  /* 0x00000004140f7c19 */ /* 0x100fe20008001205 */
[----:B--2---:R-:W-:Y:S01]  /*b8a0*/  IMAD R14, R25, R6, R14 ;  /* 0x00000006190e7224 */ /* 0x004fe200078e020e */
[----:B------:R-:W-:-:S03]  /*b8b0*/  SHF.R.U32.HI R23, RZ, UR4, R5 ;  /* 0x00000004ff177c19 */ /* 0x000fc60008011605 */
[----:B------:R-:W-:Y:S02]  /*b8c0*/  IMAD.MOV.U32 R4, RZ, RZ, R15 ;  /* 0x000000ffff047224 */ /* 0x000fe400078e000f */
[----:B------:R-:W-:Y:S01]  /*b8d0*/  IMAD.MOV.U32 R5, RZ, RZ, R23 ;  /* 0x000000ffff057224 */ /* 0x000fe200078e0017 */
[----:B-1----:R-:W-:Y:S06]  /*b8e0*/  @!P1 BRA `(.L_x_299) ;  /* 0x0000000000289947 */ /* 0x002fec0003800000 */
[----:B------:R-:W-:Y:S02]  /*b8f0*/  ULDC UR4, c[0x0][0x64c] ;  /* 0x0001930000047ab9 */ /* 0x000fe40000000800 */
[----:B------:R-:W-:-:S05]  /*b900*/  IADD3 R5, P1, R15, UR4, RZ ;  /* 0x000000040f057c10 */ /* 0x000fca000ff3e0ff */
[----:B------:R-:W-:-:S04]  /*b910*/  IMAD.X R23, RZ, RZ, R23, P1 ;  /* 0x000000ffff177224 */ /* 0x000fc800008e0617 */
[----:B------:R-:W-:-:S04]  /*b920*/  IMAD.WIDE.U32 R6, R23, UR8, RZ ;  /* 0x0000000817067c25 */ /* 0x000fc8000f8e00ff */
[----:B------:R-:W-:-:S04]  /*b930*/  IMAD.WIDE.U32 R6, P1, R5, UR9, R6 ;  /* 0x0000000905067c25 */ /* 0x000fc8000f820006 */
[----:B------:R-:W-:-:S04]  /*b940*/  IMAD.WIDE.U32 R4, R5, UR8, RZ ;  /* 0x0000000805047c25 */ /* 0x000fc8000f8e00ff */
[----:B------:R-:W-:Y:S01]  /*b950*/  IMAD.MOV.U32 R4, RZ, RZ, R7 ;  /* 0x000000ffff047224 */ /* 0x000fe200078e0007 */
[----:B------:R-:W-:Y:S01]  /*b960*/  IADD3 RZ, P3, R5, R6, RZ ;  /* 0x0000000605ff7210 */ /* 0x000fe20007f7e0ff */
[----:B------:R-:W-:-:S04]  /*b970*/  IMAD.X R5, RZ, RZ, RZ, P1 ;  /* 0x000000ffff057224 */ /* 0x000fc800008e06ff */
[----:B------:R-:W-:-:S08]  /*b980*/  IMAD.WIDE.U32.X R4, R23, UR9, R4, P3 ;  /* 0x0000000917047c25 */ /* 0x000fd000098e0404 */
.L_x_299:
[----:B------:R-:W-:Y:S01]  /*b990*/  ISETP.NE.AND P1, PT, R2, 0x1, PT ;  /* 0x000000010200780c */ /* 0x000fe20003f25270 */
[----:B------:R-:W-:Y:S01]  /*b9a0*/  ULDC UR4, c[0x0][0x648] ;  /* 0x0001920000047ab9 */ /* 0x000fe20000000800 */
[----:B------:R-:W-:Y:S01]  /*b9b0*/  LOP3.LUT R20, R20, UR17, RZ, 0xc0, !PT ;  /* 0x0000001114147c12 */ /* 0x000fe2000f8ec0ff */
[----:B------:R-:W-:Y:S01]  /*b9c0*/  IMAD.MOV R22, RZ, RZ, -R22 ;  /* 0x000000ffff167224 */ /* 0x000fe200078e0a16 */
[----:B------:R-:W-:Y:S01]  /*b9d0*/  SHF.R.U64 R5, R4, UR4, R5 ;  /* 0x0000000404057c19 */ /* 0x000fe20008001205 */
[----:B------:R-:W-:Y:S01]  /*b9e0*/  ULDC UR4, c[0x0][0x638] ;  /* 0x00018e0000047ab9 */ /* 0x000fe20000000800 */
[----:B------:R-:W-:Y:S01]  /*b9f0*/  LOP3.LUT R6, R9, UR16, RZ, 0xc0, !PT ;  /* 0x0000001009067c12 */ /* 0x000fe2000f8ec0ff */
[----:B------:R-:W-:Y:S02]  /*ba00*/  ULDC UR5, c[0x0][0x610] ;  /* 0x0001840000057ab9 */ /* 0x000fe40000000800 */
[----:B------:R-:W-:Y:S02]  /*ba10*/  IMAD.MOV R4, RZ, RZ, -R5 ;  /* 0x000000ffff047224 */ /* 0x000fe400078e0a05 */
[----:B------:R-:W-:-:S02]  /*ba20*/  IMAD R5, R5, UR18, R20 ;  /* 0x0000001205057c24 */ /* 0x000fc4000f8e0214 */
[----:B0-----:R-:W-:Y:S02]  /*ba30*/  @P1 IMAD R14, R21, R22, R12 ;  /* 0x00000016150e1224 */ /* 0x001fe400078e020c */
[----:B------:R-:W-:Y:S01]  /*ba40*/  IMAD R15, R4, UR4, R15 ;  /* 0x00000004040f7c24 */ /* 0x000fe2000f8e020f */
[----:B------:R-:W-:Y:S01]  /*ba50*/  ULDC UR4, c[0x0][0x600] ;  /* 0x0001800000047ab9 */ /* 0x000fe20000000800 */
[----:B------:R-:W-:Y:S02]  /*ba60*/  IMAD R14, R5, UR5, R14 ;  /* 0x00000005050e7c24 */ /* 0x000fe4000f8e020e */
[----:B------:R-:W-:Y:S02]  /*ba70*/  IMAD R15, R15, UR4, R6 ;  /* 0x000000040f0f7c24 */ /* 0x000fe4000f8e0206 */
[----:B------:R-:W-:-:S03]  /*ba80*/  IMAD.MOV.U32 R4, RZ, RZ, 0x1 ;  /* 0x00000001ff047424 */ /* 0x000fc600078e00ff */
[----:B------:R-:W-:Y:S02]  /*ba90*/  SEL R9, R15, R14, !P1 ;  /* 0x0000000e0f097207 */ /* 0x000fe40004800000 */
[----:B------:R-:W-:-:S07]  /*baa0*/  SEL R7, R14, R15, !P1 ;  /* 0x0000000f0e077207 */ /* 0x000fce0004800000 */
.L_x_297:
[----:B------:R-:W-:Y:S05]  /*bab0*/  BSYNC B1 ;  /* 0x0000000000017941 */ /* 0x000fea0003800000 */
.L_x_296:
[----:B------:R-:W-:-:S13]  /*bac0*/  LOP3.LUT P1, RZ, R4, 0xff, RZ, 0xc0, !PT ;  /* 0x000000ff04ff7812 */ /* 0x000fda000782c0ff */
[----:B------:R-:W-:Y:S05]  /*bad0*/  @P1 BRA `(.L_x_300) ;  /* 0xfffffff400481947 */ /* 0x000fea000383ffff */
[----:B------:R-:W-:Y:S05]  /*bae0*/  BSYNC B0 ;  /* 0x0000000000007941 */ /* 0x000fea0003800000 */
.L_x_288:
[----:B------:R-:W-:-:S03]  /*baf0*/  UMOV UR4, 0xffffffff ;  /* 0xffffffff00047882 */ /* 0x000fc60000000000 */
[----:B------:R-:W-:Y:S05]  /*bb00*/  BRA.DIV UR4, `(.L_x_301) ;  /* 0x0000000604187947 */ /* 0x000fea000b800000 */
[----:B------:R-:W-:-:S13]  /*bb10*/  ELECT P6, URZ, PT ;  /* 0x00000000003f782f */ /* 0x000fda00038c0000 */
.L_x_315:
[----:B------:R-:W-:Y:S04]  /*bb20*/  BSSY B0, `(.L_x_302) ;  /* 0x000002b000007945 */ /* 0x000fe80003800000 */
[----:B------:R-:W-:Y:S05]  /*bb30*/  @!P6 BRA `(.L_x_303) ;  /* 0x0000000000a4e947 */ /* 0x000fea0003800000 */
[----:B------:R-:W-:-:S04]  /*bb40*/  LOP3.LUT R19, R19, 0x2, RZ, 0xfc, !PT ;  /* 0x0000000213137812 */ /* 0x000fc800078efcff */
[----:B------:R-:W-:-:S13]  /*bb50*/  ISETP.NE.AND P0, PT, R19, 0x3, PT ;  /* 0x000000031300780c */ /* 0x000fda0003f05270 */
[----:B------:R-:W-:Y:S05]  /*bb60*/  @!P0 BRA `(.L_x_304) ;  /* 0x0000000000048947 */ /* 0x000fea0003800000 */
[----:B------:R-:W-:Y:S01]  /*bb70*/  BPT.TRAP 0x1 ;  /* 0x000000040000795c */ /* 0x000fe20000300000 */
.L_x_304:
[----:B------:R-:W0:Y:S01]  /*bb80*/  S2R R5, SR_CgaCtaId ;  /* 0x0000000000057919 */ /* 0x000e220000008800 */
[----:B------:R-:W-:Y:S02]  /*bb90*/  MOV R2, 0x400 ;  /* 0x0000040000027802 */ /* 0x000fe40000000f00 */
[----:B------:R-:W-:Y:S02]  /*bba0*/  SHF.L.U32 R4, R3, 0x1f, RZ ;  /* 0x0000001f03047819 */ /* 0x000fe400000006ff */
[----:B0-----:R-:W-:-:S05]  /*bbb0*/  LEA R5, R5, R2, 0x18 ;  /* 0x0000000205057211 */ /* 0x001fca00078ec0ff */
[----:B------:R-:W-:-:S04]  /*bbc0*/  VIADD R5, R5, 0x20 ;  /* 0x0000002005057836 */ /* 0x000fc80000000000 */
[C---:B------:R-:W-:Y:S02]  /*bbd0*/  IMAD R7, R0.reuse, 0x8, R5 ;  /* 0x0000000800077824 */ /* 0x040fe400078e0205 */
[----:B------:R-:W-:Y:S02]  /*bbe0*/  VIADD R0, R0, 0x1 ;  /* 0x0000000100007836 */ /* 0x000fe40000000000 */
[----:B------:R-:W0:Y:S03]  /*bbf0*/  SYNCS.PHASECHK.TRANS64.TRYWAIT P0, [R7+URZ], R4 ;  /* 0x00000004070075a7 */ /* 0x000e26000800017f */
[----:B------:R-:W-:-:S04]  /*bc00*/  ISETP.NE.AND P1, PT, R0, 0x4, PT ;  /* 0x000000040000780c */ /* 0x000fc80003f25270 */
[----:B------:R-:W-:Y:S02]  /*bc10*/  SEL R2, RZ, 0x1, P1 ;  /* 0x00000001ff027807 */ /* 0x000fe40000800000 */
[----:B------:R-:W-:Y:S02]  /*bc20*/  SEL R0, R0, RZ, P1 ;  /* 0x000000ff00007207 */ /* 0x000fe40000800000 */
[----:B------:R-:W-:-:S03]  /*bc30*/  LOP3.LUT R9, R3, R2, RZ, 0x3c, !PT ;  /* 0x0000000203097212 */ /* 0x000fc600078e3cff */
[----:B------:R-:W-:Y:S01]  /*bc40*/  IMAD R6, R0, 0x8, R5 ;  /* 0x0000000800067824 */ /* 0x000fe200078e0205 */
[----:B------:R-:W-:Y:S01]  /*bc50*/  SHF.L.U32 R3, R9, 0x1f, RZ ;  /* 0x0000001f09037819 */ /* 0x000fe200000006ff */
[----:B0-----:R-:W-:Y:S06]  /*bc60*/  @!P0 BRA `(.L_x_305) ;  /* 0x0000000000e08947 */ /* 0x001fec0003800000 */
.L_x_316:
[----:B------:R-:W1:Y:S01]  /*bc70*/  SYNCS.PHASECHK.TRANS64.TRYWAIT P0, [R6+URZ], R3 ;  /* 0x00000003060075a7 */ /* 0x000e62000800017f */
[----:B------:R-:W-:-:S05]  /*bc80*/  VIADD R0, R0, 0x1 ;  /* 0x0000000100007836 */ /* 0x000fca0000000000 */
[----:B------:R-:W-:-:S04]  /*bc90*/  ISETP.NE.AND P1, PT, R0, 0x4, PT ;  /* 0x000000040000780c */ /* 0x000fc80003f25270 */
[----:B------:R-:W-:Y:S02]  /*bca0*/  SEL R2, RZ, 0x1, P1 ;  /* 0x00000001ff027807 */ /* 0x000fe40000800000 */
[----:B------:R-:W-:Y:S02]  /*bcb0*/  SEL R0, R0, RZ, P1 ;  /* 0x000000ff00007207 */ /* 0x000fe40000800000 */
[----:B------:R-:W-:-:S03]  /*bcc0*/  LOP3.LUT R9, R9, R2, RZ, 0x3c, !PT ;  /* 0x0000000209097212 */ /* 0x000fc600078e3cff */
[----:B0-----:R-:W-:Y:S01]  /*bcd0*/  IMAD R7, R0, 0x8, R5 ;  /* 0x0000000800077824 */ /* 0x001fe200078e0205 */
[----:B------:R-:W-:Y:S01]  /*bce0*/  SHF.L.U32 R4, R9, 0x1f, RZ ;  /* 0x0000001f09047819 */ /* 0x000fe200000006ff */
[----:B-1----:R-:W-:Y:S06]  /*bcf0*/  @!P0 BRA `(.L_x_306) ;  /* 0x0000000000d08947 */ /* 0x002fec0003800000 */
.L_x_317:
[----:B------:R-:W1:Y:S01]  /*bd00*/  SYNCS.PHASECHK.TRANS64.TRYWAIT P0, [R7+URZ], R4 ;  /* 0x00000004070075a7 */ /* 0x000e62000800017f */
[----:B------:R-:W-:-:S05]  /*bd10*/  VIADD R0, R0, 0x1 ;  /* 0x0000000100007836 */ /* 0x000fca0000000000 */
[----:B------:R-:W-:-:S04]  /*bd20*/  ISETP.NE.AND P1, PT, R0, 0x4, PT ;  /* 0x000000040000780c */ /* 0x000fc80003f25270 */
[----:B------:R-:W-:Y:S02]  /*bd30*/  SEL R2, RZ, 0x1, P1 ;  /* 0x00000001ff027807 */ /* 0x000fe40000800000 */
[----:B------:R-:W-:Y:S02]  /*bd40*/  SEL R0, R0, RZ, P1 ;  /* 0x000000ff00007207 */ /* 0x000fe40000800000 */
[----:B------:R-:W-:Y:S01]  /*bd50*/  LOP3.LUT R2, R9, R2, RZ, 0x3c, !PT ;  /* 0x0000000209027212 */ /* 0x000fe200078e3cff */
[----:B-1----:R-:W-:Y:S06]  /*bd60*/  @!P0 BRA `(.L_x_307) ;  /* 0x0000000000c88947 */ /* 0x002fec0003800000 */
.L_x_318:
[----:B------:R-:W-:Y:S01]  /*bd70*/  IMAD R5, R0, 0x8, R5 ;  /* 0x0000000800057824 */ /* 0x000fe200078e0205 */
[----:B------:R-:W-:-:S07]  /*bd80*/  SHF.L.U32 R0, R2, 0x1f, RZ ;  /* 0x0000001f02007819 */ /* 0x000fce00000006ff */
.L_x_308:
[----:B--2---:R2:W3:Y:S02]  /*bd90*/  SYNCS.PHASECHK.TRANS64.TRYWAIT P0, [R5+URZ], R0 ;  /* 0x00000000050075a7 */ /* 0x0044e4000800017f */
[----:B---3--:R-:W-:Y:S05]  /*bda0*/  @!P0 NANOSLEEP.SYNCS 0x989680 ;  /* 0x009896800000895d */ /* 0x008fea0003900000 */
[----:B------:R-:W3:Y:S02]  /*bdb0*/  @!P0 SYNCS.PHASECHK.TRANS64 P0, [R5+URZ], R0 ;  /* 0x00000000050085a7 */ /* 0x000ee4000800007f */
[----:B---3--:R-:W-:Y:S05]  /*bdc0*/  @!P0 BRA `(.L_x_308) ;  /* 0xfffffffc00f08947 */ /* 0x008fea000383ffff */
.L_x_303:
[----:B------:R-:W-:Y:S05]  /*bdd0*/  BSYNC B0 ;  /* 0x0000000000007941 */ /* 0x000fea0003800000 */
.L_x_302:
[----:B------:R-:W-:Y:S05]  /*bde0*/  EXIT ;  /* 0x000000000000794d */ /* 0x000fea0003800000 */
.L_x_17:
[----:B---3--:R3:W4:Y:S02]  /*bdf0*/  SYNCS.PHASECHK.TRANS64.TRYWAIT P1, [R3+URZ], R0 ;  /* 0x00000000030075a7 */ /* 0x008724000802017f */
[----:B----4-:R-:W-:Y:S05]  /*be00*/  @!P1 NANOSLEEP.SYNCS 0x989680 ;  /* 0x009896800000995d */ /* 0x010fea0003900000 */
[----:B------:R-:W4:Y:S02]  /*be10*/  @!P1 SYNCS.PHASECHK.TRANS64 P1, [R3+URZ], R0 ;  /* 0x00000000030095a7 */ /* 0x000f24000802007f */
[----:B----4-:R-:W-:Y:S05]  /*be20*/  @!P1 BRA `(.L_x_17) ;  /* 0xfffffffc00f09947 */ /* 0x010fea000383ffff */
[----:B------:R-:W-:Y:S05]  /*be30*/  BRA `(.L_x_16) ;  /* 0xffffff5000f47947 */ /* 0x000fea000383ffff */
.L_x_22:
[----:B-1----:R-:W-:-:S04]  /*be40*/  IMAD.U32 R4, RZ, RZ, UR8 ;  /* 0x00000008ff047e24 */ /* 0x002fc8000f8e00ff */
[----:B------:R1:W2:Y:S03]  /*be50*/  SYNCS.PHASECHK.TRANS64.TRYWAIT P1, [R4+URZ], R3 ;  /* 0x00000003040075a7 */ /* 0x0002a6000802017f */
[----:B--2---:R-:W-:Y:S05]  /*be60*/  @!P1 NANOSLEEP.SYNCS 0x989680 ;  /* 0x009896800000995d */ /* 0x004fea0003900000 */
[----:B------:R-:W2:Y:S02]  /*be70*/  @!P1 SYNCS.PHASECHK.TRANS64 P1, [R4+URZ], R3 ;  /* 0x00000003040095a7 */ /* 0x000ea4000802007f */
[----:B--2---:R-:W-:Y:S05]  /*be80*/  @!P1 BRA `(.L_x_22) ;  /* 0xfffffffc00ec9947 */ /* 0x004fea000383ffff */
[----:B------:R-:W-:Y:S05]  /*be90*/  BRA `(.L_x_21) ;  /* 0xffffff5800247947 */ /* 0x000fea000383ffff */
.L_x_289:
[----:B------:R-:W-:Y:S01]  /*bea0*/  BSSY B1, `(.L_x_309) ;  /* 0x0000006000017945 */ /* 0x000fe20003800000 */
[----:B------:R-:W-:-:S07]  /*beb0*/  IMAD.MOV.U32 R15, RZ, RZ, -0x1 ;  /* 0xffffffffff0f7424 */ /* 0x000fce00078e00ff */
[----:B------:R-:W-:Y:S05]  /*bec0*/  WARPSYNC.COLLECTIVE R15, `(.L_x_310) ;  /* 0x000000000f0c7348 */ /* 0x000fea0003c00000 */
[----:B------:R-:W-:Y:S02]  /*bed0*/  ELECT P6, UR62, PT ;  /* 0x00000000003e782f */ /* 0x000fe400038c0000 */
[----:B------:R-:W-:Y:S01]  /*bee0*/  MOV R14, UR62 ;  /* 0x0000003e000e7c02 */ /* 0x000fe20008000f00 */
[----:B------:R-:W-:Y:S10]  /*bef0*/  ENDCOLLECTIVE ;  /* 0x000000000000791b */ /* 0x000ff40003800000 */
.L_x_310:
[----:B------:R-:W-:Y:S05]  /*bf00*/  BSYNC B1 ;  /* 0x0000000000017941 */ /* 0x000fea0003800000 */
.L_x_309:
[----:B------:R-:W-:Y:S05]  /*bf10*/  BRA `(.L_x_311) ;  /* 0xfffffff000447947 */ /* 0x000fea000383ffff */
.L_x_292:
[----:B0-----:R0:W1:Y:S02]  /*bf20*/  SYNCS.PHASECHK.TRANS64.TRYWAIT P1, [R12+URZ+0x20], R7 ;  /* 0x000020070c0075a7 */ /* 0x001064000802017f */
[----:B-1----:R-:W-:Y:S05]  /*bf30*/  @!P1 NANOSLEEP.SYNCS 0x989680 ;  /* 0x009896800000995d */ /* 0x002fea0003900000 */
[----:B------:R-:W1:Y:S02]  /*bf40*/  @!P1 SYNCS.PHASECHK.TRANS64 P1, [R12+URZ+0x20], R7 ;  /* 0x000020070c0095a7 */ /* 0x000e64000802007f */
[----:B-1----:R-:W-:Y:S05]  /*bf50*/  @!P1 BRA `(.L_x_292) ;  /* 0xfffffffc00f09947 */ /* 0x002fea000383ffff */
[----:B------:R-:W-:Y:S05]  /*bf60*/  BRA `(.L_x_312) ;  /* 0xfffffff000787947 */ /* 0x000fea000383ffff */
.L_x_301:
[----:B------:R-:W-:Y:S01]  /*bf70*/  BSSY B0, `(.L_x_313) ;  /* 0x0000006000007945 */ /* 0x000fe20003800000 */
[----:B------:R-:W-:-:S07]  /*bf80*/  IMAD.MOV.U32 R15, RZ, RZ, -0x1 ;  /* 0xffffffffff0f7424 */ /* 0x000fce00078e00ff */
[----:B------:R-:W-:Y:S05]  /*bf90*/  WARPSYNC.COLLECTIVE R15, `(.L_x_314) ;  /* 0x000000000f0c7348 */ /* 0x000fea0003c00000 */
[----:B------:R-:W-:Y:S02]  /*bfa0*/  ELECT P6, UR62, PT ;  /* 0x00000000003e782f */ /* 0x000fe400038c0000 */
[----:B------:R-:W-:Y:S01]  /*bfb0*/  MOV R14, UR62 ;  /* 0x0000003e000e7c02 */ /* 0x000fe20008000f00 */
[----:B------:R-:W-:Y:S10]  /*bfc0*/  ENDCOLLECTIVE ;  /* 0x000000000000791b */ /* 0x000ff40003800000 */
.L_x_314:
[----:B------:R-:W-:Y:S05]  /*bfd0*/  BSYNC B0 ;  /* 0x0000000000007941 */ /* 0x000fea0003800000 */
.L_x_313:
[----:B------:R-:W-:Y:S05]  /*bfe0*/  BRA `(.L_x_315) ;  /* 0xfffffff800cc7947 */ /* 0x000fea000383ffff */
.L_x_305:
[----:B0-----:R0:W1:Y:S02]  /*bff0*/  SYNCS.PHASECHK.TRANS64.TRYWAIT P0, [R7+URZ], R4 ;  /* 0x00000004070075a7 */ /* 0x001064000800017f */
[----:B-1----:R-:W-:Y:S05]  /*c000*/  @!P0 NANOSLEEP.SYNCS 0x989680 ;  /* 0x009896800000895d */ /* 0x002fea0003900000 */
[----:B------:R-:W1:Y:S02]  /*c010*/  @!P0 SYNCS.PHASECHK.TRANS64 P0, [R7+URZ], R4 ;  /* 0x00000004070085a7 */ /* 0x000e64000800007f */
[----:B-1----:R-:W-:Y:S05]  /*c020*/  @!P0 BRA `(.L_x_305) ;  /* 0xfffffffc00f08947 */ /* 0x002fea000383ffff */
[----:B------:R-:W-:Y:S05]  /*c030*/  BRA `(.L_x_316) ;  /* 0xfffffffc000c7947 */ /* 0x000fea000383ffff */
.L_x_306:
[----:B0-----:R0:W1:Y:S02]  /*c040*/  SYNCS.PHASECHK.TRANS64.TRYWAIT P0, [R6+URZ], R3 ;  /* 0x00000003060075a7 */ /* 0x001064000800017f */
[----:B-1----:R-:W-:Y:S05]  /*c050*/  @!P0 NANOSLEEP.SYNCS 0x989680 ;  /* 0x009896800000895d */ /* 0x002fea0003900000 */
[----:B------:R-:W1:Y:S02]  /*c060*/  @!P0 SYNCS.PHASECHK.TRANS64 P0, [R6+URZ], R3 ;  /* 0x00000003060085a7 */ /* 0x000e64000800007f */
[----:B-1----:R-:W-:Y:S05]  /*c070*/  @!P0 BRA `(.L_x_306) ;  /* 0xfffffffc00f08947 */ /* 0x002fea000383ffff */
[----:B------:R-:W-:Y:S05]  /*c080*/  BRA `(.L_x_317) ;  /* 0xfffffffc001c7947 */ /* 0x000fea000383ffff */
.L_x_307:
[----:B-1----:R1:W2:Y:S02]  /*c090*/  SYNCS.PHASECHK.TRANS64.TRYWAIT P0, [R7+URZ], R4 ;  /* 0x00000004070075a7 */ /* 0x0022a4000800017f */
[----:B--2---:R-:W-:Y:S05]  /*c0a0*/  @!P0 NANOSLEEP.SYNCS 0x989680 ;  /* 0x009896800000895d */ /* 0x004fea0003900000 */
[----:B------:R-:W2:Y:S02]  /*c0b0*/  @!P0 SYNCS.PHASECHK.TRANS64 P0, [R7+URZ], R4 ;  /* 0x00000004070085a7 */ /* 0x000ea4000800007f */
[----:B--2---:R-:W-:Y:S05]  /*c0c0*/  @!P0 BRA `(.L_x_307) ;  /* 0xfffffffc00f08947 */ /* 0x004fea000383ffff */
[----:B------:R-:W-:Y:S05]  /*c0d0*/  BRA `(.L_x_318) ;  /* 0xfffffffc00247947 */ /* 0x000fea000383ffff */
.L_x_319:
[----:B------:R-:W-:-:S00]  /*c0e0*/  BRA `(.L_x_319) ;  /* 0xfffffffc00fc7947 */ /* 0x000fc0000383ffff */
[----:B------:R-:W-:-:S00]  /*c0f0*/  NOP ;  /* 0x0000000000007918 */ /* 0x000fc00000000000 */
        /* <DEDUP_REMOVED lines=8> */
.L_x_320:


//--------------------- .nv.global.init           --------------------------
	.section	.nv.global.init,"aw",@progbits
.nv.global.init:
	.type		$str$22,@object
	.size		$str$22,($str$23 - $str$22)
$str$22:
        /*0000*/ 	.byte	0x6b, 0x5f, 0x74, 0x69, 0x6c, 0x65, 0x5f, 0x63, 0x6f, 0x75, 0x6e, 0x74, 0x20, 0x3e, 0x3d, 0x20
        /*0010*/ 	.byte	0x31, 0x00
	.type		$str$23,@object
	.size		$str$23,(__unnamed_1 - $str$23)
$str$23:
        /*0012*/ 	.byte	0x2f, 0x74, 0x6d, 0x70, 0x2f, 0x63, 0x75, 0x74, 0x6c, 0x61, 0x73, 0x73, 0x5f, 0x73, 0x77, 0x65
        /*0022*/ 	.byte	0x65, 0x70, 0x5f, 0x73, 0x72, 0x63, 0x2f, 0x69, 0x6e, 0x63, 0x6c, 0x75, 0x64, 0x65, 0x2f, 0x63
        /*0032*/ 	.byte	0x75, 0x74, 0x6c, 0x61, 0x73, 0x73, 0x2f, 0x67, 0x65, 0x6d, 0x6d, 0x2f, 0x63, 0x6f, 0x6c, 0x6c
        /*0042*/ 	.byte	0x65, 0x63, 0x74, 0x69, 0x76, 0x65, 0x2f, 0x73, 0x6d, 0x39, 0x30, 0x5f, 0x6d, 0x6d, 0x61, 0x5f
        /*0052*/ 	.byte	0x74, 0x6d, 0x61, 0x5f, 0x67, 0x6d, 0x6d, 0x61, 0x5f, 0x73, 0x73, 0x5f, 0x77, 0x61, 0x72, 0x70
        /*0062*/ 	.byte	0x73, 0x70, 0x65, 0x63, 0x69, 0x61, 0x6c, 0x69, 0x7a, 0x65, 0x64, 0x2e, 0x68, 0x70, 0x70, 0x00
	.type		__unnamed_1,@object
	.size		__unnamed_1,(.L_0 - __unnamed_1)
__unnamed_1:
        /*0072*/ 	.byte	0x76, 0x6f, 0x69, 0x64, 0x20, 0x63, 0x75, 0x74, 0x6c, 0x61, 0x73, 0x73, 0x3a, 0x3a, 0x67, 0x65
        /* <DEDUP_REMOVED lines=177> */
        /*0b92*/ 	.byte	0x00
.L_0:


//--------------------- .nv.shared._ZN7cutlass13device_kernelINS_4gemm6kernel13GemmUniversalIN4cute5tupleIJiiiiEEENS1_10collective13CollectiveMmaINS1_34MainloopSm90TmaGmmaWarpSpecializedILi4ENS5_IJNS4_1CILi1EEESB_SB_EEENS1_35KernelTmaWarpSpecializedCooperativeEEENS5_IJNSA_ILi256EEENSA_ILi128EEENSA_ILi32EEEEEENS_10tfloat32_tENS5_IJlSB_lEEESJ_SK_NS4_8TiledMMAINS4_8MMA_AtomIJNS4_4SM904GMMA30MMA_64x128x8_F32TF32TF32_SS_TNILNSO_7ScaleInE1ELSQ_1EEEEEENS4_6LayoutINS5_IJNSA_ILi2EEESB_SB_EEENS5_IJSB_NSA_ILi0EEESW_EEEEENS5_IJNS4_10UnderscoreESZ_SZ_EEEEENS4_13SM90_TMA_LOADENS4_14ComposedLayoutINS4_7SwizzleILi3ELi4ELi3EEENS4_18smem_ptr_flag_bitsILi32EEENST_INS5_IJNSA_ILi8EEESH_EEENS5_IJSH_SB_EEEEEEEvNS4_8identityES12_S1C_vS1D_EENS_8epilogue10collective6detail29Sm90TmaWarpSpecializedAdapterINS1G_15DefaultEpilogueISJ_SK_SK_NS1F_6thread17LinearCombinationISJ_Li1EffLNS1K_9ScaleType4KindE0ELNS_15FloatRoundStyleE2ESJ_EENS1_15EpilogueDefaultEEEEEvvEEEEvNT_6ParamsE --------------------------
	.section	.nv.shared._ZN7cutlass13device_kernelINS_4gemm6kernel13GemmUniversalIN4cute5tupleIJiiiiEEENS1_10collective13CollectiveMmaINS1_34MainloopSm90TmaGmmaWarpSpecializedILi4ENS5_IJNS4_1CILi1EEESB_SB_EEENS1_35KernelTmaWarpSpecializedCooperativeEEENS5_IJNSA_ILi256EEENSA_ILi128EEENSA_ILi32EEEEEENS_10tfloat32_tENS5_IJlSB_lEEESJ_SK_NS4_8TiledMMAINS4_8MMA_AtomIJNS4_4SM904GMMA30MMA_64x128x8_F32TF32TF32_SS_TNILNSO_7ScaleInE1ELSQ_1EEEEEENS4_6LayoutINS5_IJNSA_ILi2EEESB_SB_EEENS5_IJSB_NSA_ILi0EEESW_EEEEENS5_IJNS4_10UnderscoreESZ_SZ_EEEEENS4_13SM90_TMA_LOADENS4_14ComposedLayoutINS4_7SwizzleILi3ELi4ELi3EEENS4_18smem_ptr_flag_bitsILi32EEENST_INS5_IJNSA_ILi8EEESH_EEENS5_IJSH_SB_EEEEEEEvNS4_8identityES12_S1C_vS1D_EENS_8epilogue10collective6detail29Sm90TmaWarpSpecializedAdapterINS1G_15DefaultEpilogueISJ_SK_SK_NS1F_6thread17LinearCombinationISJ_Li1EffLNS1K_9ScaleType4KindE0ELNS_15FloatRoundStyleE2ESJ_EENS1_15EpilogueDefaultEEEEEvvEEEEvNT_6ParamsE,"aw",@nobits
	.sectionflags	@""
	.align	16
	.zero		1024


//--------------------- .nv.shared.reserved.0     --------------------------
	.section	.nv.shared.reserved.0,"aw",@nobits
	.weak		__nv_reservedSMEM_offset_0_alias
	.size		__nv_reservedSMEM_offset_0_alias, 0, 0
	.other		__nv_reservedSMEM_offset_0_alias,@"STO_CUDA_RESERVED_SHARED STV_DEFAULT"
__nv_reservedSMEM_offset_0_alias:
	.zero		0


//--------------------- .nv.global                --------------------------
	.section	.nv.global,"aw",@nobits
.nv.global:
	.type		_ZN40_INTERNAL_ca5c900d_4_k_cu_230d2a8b_235084cute1_E,@object
	.size		_ZN40_INTERNAL_ca5c900d_4_k_cu_230d2a8b_235084cute1_E,(_ZN40_INTERNAL_ca5c900d_4_k_cu_230d2a8b_235084cuda3std3__45__cpo6cbeginE - _ZN40_INTERNAL_ca5c900d_4_k_cu_230d2a8b_235084cute1_E)
_ZN40_INTERNAL_ca5c900d_4_k_cu_230d2a8b_235084cute1_E:
	.zero		1
	.type		_ZN40_INTERNAL_ca5c900d_4_k_cu_230d2a8b_235084cuda3std3__45__cpo6cbeginE,@object
	.size		_ZN40_INTERNAL_ca5c900d_4_k_cu_230d2a8b_235084cuda3std3__45__cpo6cbeginE,(_ZN40_INTERNAL_ca5c900d_4_k_cu_230d2a8b_235084cuda3std3__48in_placeE - _ZN40_INTERNAL_ca5c900d_4_k_cu_230d2a8b_235084cuda3std3__45__cpo6cbeginE)
_ZN40_INTERNAL_ca5c900d_4_k_cu_230d2a8b_235084cuda3std3__45__cpo6cbeginE:
	.zero		1
	.type		_ZN40_INTERNAL_ca5c900d_4_k_cu_230d2a8b_235084cuda3std3__48in_placeE,@object
	.size		_ZN40_INTERNAL_ca5c900d_4_k_cu_230d2a8b_235084cuda3std3__48in_placeE,(_ZN40_INTERNAL_ca5c900d_4_k_cu_230d2a8b_235084cuda3std6ranges3__45__cpo9iter_moveE - _ZN40_INTERNAL_ca5c900d_4_k_cu_230d2a8b_235084cuda3std3__48in_placeE)
_ZN40_INTERNAL_ca5c900d_4_k_cu_230d2a8b_235084cuda3std3__48in_placeE:
	.zero		1
	.type		_ZN40_INTERNAL_ca5c900d_4_k_cu_230d2a8b_235084cuda3std6ranges3__45__cpo9iter_moveE,@object
	.size		_ZN40_INTERNAL_ca5c900d_4_k_cu_230d2a8b_235084cuda3std6ranges3__45__cpo9iter_moveE,(_ZN40_INTERNAL_ca5c900d_4_k_cu_230d2a8b_235084cuda3std3__45__cpo5beginE - _ZN40_INTERNAL_ca5c900d_4_k_cu_230d2a8b_235084cuda3std6ranges3__45__cpo9iter_moveE)
_ZN40_INTERNAL_ca5c900d_4_k_cu_230d2a8b_235084cuda3std6ranges3__45__cpo9iter_moveE:
	.zero		1
	.type		_ZN40_INTERNAL_ca5c900d_4_k_cu_230d2a8b_235084cuda3std3__45__cpo5beginE,@object
	.size		_ZN40_INTERNAL_ca5c900d_4_k_cu_230d2a8b_235084cuda3std3__45__cpo5beginE,(_ZN40_INTERNAL_ca5c900d_4_k_cu_230d2a8b_235084cuda3std3__442_GLOBAL__N__ca5c900d_4_k_cu_230d2a8b_235086ignoreE - _ZN40_INTERNAL_ca5c900d_4_k_cu_230d2a8b_235084cuda3std3__45__cpo5beginE)
_ZN40_INTERNAL_ca5c900d_4_k_cu_230d2a8b_235084cuda3std3__45__cpo5beginE:
	.zero		1
	.type		_ZN40_INTERNAL_ca5c900d_4_k_cu_230d2a8b_235084cuda3std3__442_GLOBAL__N__ca5c900d_4_k_cu_230d2a8b_235086ignoreE,@object
	.size		_ZN40_INTERNAL_ca5c900d_4_k_cu_230d2a8b_235084cuda3std3__442_GLOBAL__N__ca5c900d_4_k_cu_230d2a8b_235086ignoreE,(_ZN40_INTERNAL_ca5c900d_4_k_cu_230d2a8b_235084cute7productE - _ZN40_INTERNAL_ca5c900d_4_k_cu_230d2a8b_235084cuda3std3__442_GLOBAL__N__ca5c900d_4_k_cu_230d2a8b_235086ignoreE)
_ZN40_INTERNAL_ca5c900d_4_k_cu_230d2a8b_235084cuda3std3__442_GLOBAL__N__ca5c900d_4_k_cu_230d2a8b_235086ignoreE:
	.zero		1
	.type		_ZN40_INTERNAL_ca5c900d_4_k_cu_230d2a8b_235084cute7productE,@object
	.size		_ZN40_INTERNAL_ca5c900d_4_k_cu_230d2a8b_235084cute7productE,(_ZN40_INTERNAL_ca5c900d_4_k_cu_230d2a8b_235084cuda3std3__45__cpo3endE - _ZN40_INTERNAL_ca5c900d_4_k_cu_230d2a8b_235084cute7productE)
_ZN40_INTERNAL_ca5c900d_4_k_cu_230d2a8b_235084cute7productE:
	.zero		1
	.type		_ZN40_INTERNAL_ca5c900d_4_k_cu_230d2a8b_235084cuda3std3__45__cpo3endE,@object
	.size		_ZN40_INTERNAL_ca5c900d_4_k_cu_230d2a8b_235084cuda3std3__45__cpo3endE,(_ZN40_INTERNAL_ca5c900d_4_k_cu_230d2a8b_235084cuda3std3__419piecewise_constructE - _ZN40_INTERNAL_ca5c900d_4_k_cu_230d2a8b_235084cuda3std3__45__cpo3endE)
_ZN40_INTERNAL_ca5c900d_4_k_cu_230d2a8b_235084cuda3std3__45__cpo3endE:
	.zero		1
	.type		_ZN40_INTERNAL_ca5c900d_4_k_cu_230d2a8b_235084cuda3std3__419piecewise_constructE,@object
	.size		_ZN40_INTERNAL_ca5c900d_4_k_cu_230d2a8b_235084cuda3std3__419piecewise_constructE,(_ZN40_INTERNAL_ca5c900d_4_k_cu_230d2a8b_235084cuda3std3__45__cpo4cendE - _ZN40_INTERNAL_ca5c900d_4_k_cu_230d2a8b_235084cuda3std3__419piecewise_constructE)
_ZN40_INTERNAL_ca5c900d_4_k_cu_230d2a8b_235084cuda3std3__419piecewise_constructE:
	.zero		1
	.type		_ZN40_INTERNAL_ca5c900d_4_k_cu_230d2a8b_235084cuda3std3__45__cpo4cendE,@object
	.size		_ZN40_INTERNAL_ca5c900d_4_k_cu_230d2a8b_235084cuda3std3__45__cpo4cendE,(_ZN40_INTERNAL_ca5c900d_4_k_cu_230d2a8b_235084cuda3std6ranges3__45__cpo4swapE - _ZN40_INTERNAL_ca5c900d_4_k_cu_230d2a8b_235084cuda3std3__45__cpo4cendE)
_ZN40_INTERNAL_ca5c900d_4_k_cu_230d2a8b_235084cuda3std3__45__cpo4cendE:
	.zero		1
	.type		_ZN40_INTERNAL_ca5c900d_4_k_cu_230d2a8b_235084cuda3std6ranges3__45__cpo4swapE,@object
	.size		_ZN40_INTERNAL_ca5c900d_4_k_cu_230d2a8b_235084cuda3std6ranges3__45__cpo4swapE,(.L_8 - _ZN40_INTERNAL_ca5c900d_4_k_cu_230d2a8b_235084cuda3std6ranges3__45__cpo4swapE)
_ZN40_INTERNAL_ca5c900d_4_k_cu_230d2a8b_235084cuda3std6ranges3__45__cpo4swapE:
	.zero		1
.L_8:


//--------------------- .nv.constant0._ZN7cutlass13device_kernelINS_4gemm6kernel13GemmUniversalIN4cute5tupleIJiiiiEEENS1_10collective13CollectiveMmaINS1_34MainloopSm90TmaGmmaWarpSpecializedILi4ENS5_IJNS4_1CILi1EEESB_SB_EEENS1_35KernelTmaWarpSpecializedCooperativeEEENS5_IJNSA_ILi256EEENSA_ILi128EEENSA_ILi32EEEEEENS_10tfloat32_tENS5_IJlSB_lEEESJ_SK_NS4_8TiledMMAINS4_8MMA_AtomIJNS4_4SM904GMMA30MMA_64x128x8_F32TF32TF32_SS_TNILNSO_7ScaleInE1ELSQ_1EEEEEENS4_6LayoutINS5_IJNSA_ILi2EEESB_SB_EEENS5_IJSB_NSA_ILi0EEESW_EEEEENS5_IJNS4_10UnderscoreESZ_SZ_EEEEENS4_13SM90_TMA_LOADENS4_14ComposedLayoutINS4_7SwizzleILi3ELi4ELi3EEENS4_18smem_ptr_flag_bitsILi32EEENST_INS5_IJNSA_ILi8EEESH_EEENS5_IJSH_SB_EEEEEEEvNS4_8identityES12_S1C_vS1D_EENS_8epilogue10collective6detail29Sm90TmaWarpSpecializedAdapterINS1G_15DefaultEpilogueISJ_SK_SK_NS1F_6thread17LinearCombinationISJ_Li1EffLNS1K_9ScaleType4KindE0ELNS_15FloatRoundStyleE2ESJ_EENS1_15EpilogueDefaultEEEEEvvEEEEvNT_6ParamsE --------------------------
	.section	.nv.constant0._ZN7cutlass13device_kernelINS_4gemm6kernel13GemmUniversalIN4cute5tupleIJiiiiEEENS1_10collective13CollectiveMmaINS1_34MainloopSm90TmaGmmaWarpSpecializedILi4ENS5_IJNS4_1CILi1EEESB_SB_EEENS1_35KernelTmaWarpSpecializedCooperativeEEENS5_IJNSA_ILi256EEENSA_ILi128EEENSA_ILi32EEEEEENS_10tfloat32_tENS5_IJlSB_lEEESJ_SK_NS4_8TiledMMAINS4_8MMA_AtomIJNS4_4SM904GMMA30MMA_64x128x8_F32TF32TF32_SS_TNILNSO_7ScaleInE1ELSQ_1EEEEEENS4_6LayoutINS5_IJNSA_ILi2EEESB_SB_EEENS5_IJSB_NSA_ILi0EEESW_EEEEENS5_IJNS4_10UnderscoreESZ_SZ_EEEEENS4_13SM90_TMA_LOADENS4_14ComposedLayoutINS4_7SwizzleILi3ELi4ELi3EEENS4_18smem_ptr_flag_bitsILi32EEENST_INS5_IJNSA_ILi8EEESH_EEENS5_IJSH_SB_EEEEEEEvNS4_8identityES12_S1C_vS1D_EENS_8epilogue10collective6detail29Sm90TmaWarpSpecializedAdapterINS1G_15DefaultEpilogueISJ_SK_SK_NS1F_6thread17LinearCombinationISJ_Li1EffLNS1K_9ScaleType4KindE0ELNS_15FloatRoundStyleE2ESJ_EENS1_15EpilogueDefaultEEEEEvvEEEEvNT_6ParamsE,"a",@progbits
	.sectionflags	@""
	.align	4
.nv.constant0._ZN7cutlass13device_kernelINS_4gemm6kernel13GemmUniversalIN4cute5tupleIJiiiiEEENS1_10collective13CollectiveMmaINS1_34MainloopSm90TmaGmmaWarpSpecializedILi4ENS5_IJNS4_1CILi1EEESB_SB_EEENS1_35KernelTmaWarpSpecializedCooperativeEEENS5_IJNSA_ILi256EEENSA_ILi128EEENSA_ILi32EEEEEENS_10tfloat32_tENS5_IJlSB_lEEESJ_SK_NS4_8TiledMMAINS4_8MMA_AtomIJNS4_4SM904GMMA30MMA_64x128x8_F32TF32TF32_SS_TNILNSO_7ScaleInE1ELSQ_1EEEEEENS4_6LayoutINS5_IJNSA_ILi2EEESB_SB_EEENS5_IJSB_NSA_ILi0EEESW_EEEEENS5_IJNS4_10UnderscoreESZ_SZ_EEEEENS4_13SM90_TMA_LOADENS4_14ComposedLayoutINS4_7SwizzleILi3ELi4ELi3EEENS4_18smem_ptr_flag_bitsILi32EEENST_INS5_IJNSA_ILi8EEESH_EEENS5_IJSH_SB_EEEEEEEvNS4_8identityES12_S1C_vS1D_EENS_8epilogue10collective6detail29Sm90TmaWarpSpecializedAdapterINS1G_15DefaultEpilogueISJ_SK_SK_NS1F_6thread17LinearCombinationISJ_Li1EffLNS1K_9ScaleType4KindE0ELNS_15FloatRoundStyleE2ESJ_EENS1_15EpilogueDefaultEEEEEvvEEEEvNT_6ParamsE:
	.zero		1664


//--------------------- SYMBOLS --------------------------

	.type		.nv.reservedSmem.offset0,@object
	.size		.nv.reservedSmem.offset0,0x4
	.type		__assertfail,@function
